// auto-generated by cutlass_sweep.fmha — config: {"arch": "sm_90", "direction": "fwd", "dtype": "fp16", "head_dim": 80, "mask": "none", "schedule": "cooperative", "tile_kv": 128, "tile_q": 128}
#include "cutlass/cutlass.h"
#include "cute/tensor.hpp"
#include "cutlass/device_kernel.h"
#include "cutlass/kernel_hardware_info.h"
#include "88_hopper_fmha/collective/fmha_fusion.hpp"
#include "88_hopper_fmha/kernel/fmha_kernel_builder.hpp"

using namespace cute;
using Element = cutlass::half_t;
using TileShape = Shape<_128, _128, _80>;
using StrideQ = cute::tuple<int, _1, cute::tuple<int, int>>;
using StrideK = cute::tuple<int, _1, cute::tuple<int, int>>;
using StrideV = cute::tuple<int, cute::_1, cute::tuple<int, int>>;

using Kernel = typename cutlass::fmha::kernel::FmhaBuilder<
    Element, float, float,
    TileShape, StrideQ, StrideK, StrideV,
    cutlass::fmha::collective::DefaultFusion,
    cutlass::gemm::KernelTmaWarpSpecializedCooperative
  >::Kernel;

auto* _anchor = &cutlass::device_kernel<Kernel>;


// ===== COMPILED SASS (sm_90a) =====

	.target	sm_90a

	.elftype	@"ET_EXEC"


//--------------------- .note.nv.tkinfo           --------------------------
	.section	.note.nv.tkinfo,"",@"SHT_NOTE"
	.sectionflags	@"SHF_NOTE_NV_TKINFO"
	.tkinfo
        /*0018*/ 	.word	0x00000002
        /*0030*/ 	.string	""
        /*0030*/ 	.string	"ptxas"
        /*0030*/ 	.string	"Cuda compilation tools, release 13.0, V13.0.88"
        /*0030*/ 	.string	"Build cuda_13.0.r13.0/compiler.36424714_0"
        /*0030*/ 	.string	"-arch sm_90a -m 64 "



//--------------------- .note.nv.cuinfo           --------------------------
	.section	.note.nv.cuinfo,"",@"SHT_NOTE"
	.sectionflags	@"SHF_NOTE_NV_CUINFO"
        /*0018*/ 	.short	0x0002
        /*001a*/ 	.short	0x005a
        /*001c*/ 	.short	0x0082
	.zero		2


//--------------------- .nv.info                  --------------------------
	.section	.nv.info,"",@"SHT_CUDA_INFO"
	.align	4


	//----- nvinfo : EIATTR_REGCOUNT
	.align		4
        /*0000*/ 	.byte	0x04, 0x2f
        /*0002*/ 	.short	(.L_16 - .L_15)
	.align		4
.L_15:
        /*0004*/ 	.word	index@(_ZN7cutlass13device_kernelINS_4fmha6kernel28FmhaKernelTmaWarpSpecializedINS1_10collective30FmhaMainloopTmaWarpSpecializedINS_6half_tEffN4cute5tupleIJNS7_1CILi128EEESA_NS9_ILi80EEEEEENS8_IJiNS9_ILi1EEENS8_IJiiEEEEEESF_SF_NS4_13DefaultFusionEJEEENS4_15FmhaFwdEpilogueIS6_fNS8_IJNS9_ILi64EEESB_SA_EEEEENS2_23IndividualTileSchedulerEJEEEEEvNT_6ParamsE)
        /*0008*/ 	.word	0x000000a8


	//----- nvinfo : EIATTR_FRAME_SIZE
	.align		4
.L_16:
        /*000c*/ 	.byte	0x04, 0x11
        /*000e*/ 	.short	(.L_18 - .L_17)
	.align		4
.L_17:
        /*0010*/ 	.word	index@($__internal_0_$__cuda_sm20_rcp_rn_f32_slowpath)
        /*0014*/ 	.word	0x00000000


	//----- nvinfo : EIATTR_FRAME_SIZE
	.align		4
.L_18:
        /*0018*/ 	.byte	0x04, 0x11
        /*001a*/ 	.short	(.L_20 - .L_19)
	.align		4
.L_19:
        /*001c*/ 	.word	index@(_ZN7cutlass13device_kernelINS_4fmha6kernel28FmhaKernelTmaWarpSpecializedINS1_10collective30FmhaMainloopTmaWarpSpecializedINS_6half_tEffN4cute5tupleIJNS7_1CILi128EEESA_NS9_ILi80EEEEEENS8_IJiNS9_ILi1EEENS8_IJiiEEEEEESF_SF_NS4_13DefaultFusionEJEEENS4_15FmhaFwdEpilogueIS6_fNS8_IJNS9_ILi64EEESB_SA_EEEEENS2_23IndividualTileSchedulerEJEEEEEvNT_6ParamsE)
        /*0020*/ 	.word	0x00000000


	//----- nvinfo : EIATTR_MIN_STACK_SIZE
	.align		4
.L_20:
        /*0024*/ 	.byte	0x04, 0x12
        /*0026*/ 	.short	(.L_22 - .L_21)
	.align		4
.L_21:
        /*0028*/ 	.word	index@(_ZN7cutlass13device_kernelINS_4fmha6kernel28FmhaKernelTmaWarpSpecializedINS1_10collective30FmhaMainloopTmaWarpSpecializedINS_6half_tEffN4cute5tupleIJNS7_1CILi128EEESA_NS9_ILi80EEEEEENS8_IJiNS9_ILi1EEENS8_IJiiEEEEEESF_SF_NS4_13DefaultFusionEJEEENS4_15FmhaFwdEpilogueIS6_fNS8_IJNS9_ILi64EEESB_SA_EEEEENS2_23IndividualTileSchedulerEJEEEEEvNT_6ParamsE)
        /*002c*/ 	.word	0x00000000
.L_22:


//--------------------- .nv.compat                --------------------------
	.section	.nv.compat,"",@"SHT_CUDA_COMPAT_INFO"
	.align	4
        /*0000*/ 	.byte	0x02, 0x09, 0x01, 0x00, 0x02, 0x02, 0x04, 0x00, 0x02, 0x05, 0x05, 0x00, 0x03, 0x07, 0x01, 0x01
        /*0010*/ 	.byte	0x02, 0x03, 0x01, 0x00, 0x02, 0x06, 0x01, 0x00, 0x04, 0x0b, 0x08, 0x00, 0x00, 0x00, 0x00, 0x00
        /*0020*/ 	.byte	0x00, 0x00, 0x00, 0x00


//--------------------- .nv.info._ZN7cutlass13device_kernelINS_4fmha6kernel28FmhaKernelTmaWarpSpecializedINS1_10collective30FmhaMainloopTmaWarpSpecializedINS_6half_tEffN4cute5tupleIJNS7_1CILi128EEESA_NS9_ILi80EEEEEENS8_IJiNS9_ILi1EEENS8_IJiiEEEEEESF_SF_NS4_13DefaultFusionEJEEENS4_15FmhaFwdEpilogueIS6_fNS8_IJNS9_ILi64EEESB_SA_EEEEENS2_23IndividualTileSchedulerEJEEEEEvNT_6ParamsE --------------------------
	.section	.nv.info._ZN7cutlass13device_kernelINS_4fmha6kernel28FmhaKernelTmaWarpSpecializedINS1_10collective30FmhaMainloopTmaWarpSpecializedINS_6half_tEffN4cute5tupleIJNS7_1CILi128EEESA_NS9_ILi80EEEEEENS8_IJiNS9_ILi1EEENS8_IJiiEEEEEESF_SF_NS4_13DefaultFusionEJEEENS4_15FmhaFwdEpilogueIS6_fNS8_IJNS9_ILi64EEESB_SA_EEEEENS2_23IndividualTileSchedulerEJEEEEEvNT_6ParamsE,"",@"SHT_CUDA_INFO"
	.sectionflags	@""
	.align	4


	//----- nvinfo : EIATTR_CUDA_API_VERSION
	.align		4
        /*0000*/ 	.byte	0x04, 0x37
        /*0002*/ 	.short	(.L_24 - .L_23)
.L_23:
        /*0004*/ 	.word	0x00000082


	//----- nvinfo : EIATTR_KPARAM_INFO
	.align		4
.L_24:
        /*0008*/ 	.byte	0x04, 0x17
        /*000a*/ 	.short	(.L_26 - .L_25)
.L_25:
        /*000c*/ 	.word	0x00000000
        /*0010*/ 	.short	0x0000
        /*0012*/ 	.short	0x0070
        /*0014*/ 	.byte	0x00, 0xf0, 0x01, 0x20


	//----- nvinfo : EIATTR_SPARSE_MMA_MASK
	.align		4
.L_26:
        /*0018*/ 	.byte	0x03, 0x50
        /*001a*/ 	.short	0x0000


	//----- nvinfo : EIATTR_MAXREG_COUNT
	.align		4
        /*001c*/ 	.byte	0x03, 0x1b
        /*001e*/ 	.short	0x00a8


	//----- nvinfo : EIATTR_NUM_BARRIERS
	.align		4
        /*0020*/ 	.byte	0x02, 0x4c
        /*0022*/ 	.byte	0x02
	.zero		1


	//----- nvinfo : EIATTR_EXTERNS
	.align		4
        /*0024*/ 	.byte	0x04, 0x0f
        /*0026*/ 	.short	(.L_28 - .L_27)


	//   ....[0]....
	.align		4
.L_27:
        /*0028*/ 	.word	index@(__assertfail)


	//----- nvinfo : EIATTR_MERCURY_ISA_VERSION
	.align		4
.L_28:
        /*002c*/ 	.byte	0x03, 0x5f
        /*002e*/ 	.short	0x0101


	//----- nvinfo : EIATTR_INT_WARP_WIDE_INSTR_OFFSETS
	.align		4
        /*0030*/ 	.byte	0x04, 0x31
        /*0032*/ 	.short	(.L_30 - .L_29)


	//   ....[0]....
.L_29:
        /*0034*/ 	.word	0x000006f0


	//   ....[1]....
        /*0038*/ 	.word	0x00000700


	//   ....[2]....
        /*003c*/ 	.word	0x00000710


	//   ....[3]....
        /*0040*/ 	.word	0x00000720


	//   ....[4]....
        /*0044*/ 	.word	0x00000790


	//----- nvinfo : EIATTR_COOP_GROUP_MASK_REGIDS
	.align		4
.L_30:
        /*0048*/ 	.byte	0x04, 0x29
        /*004a*/ 	.short	(.L_32 - .L_31)


	//   ....[0]....
.L_31:
        /*004c*/ 	.word	0xffffffff


	//   ....[1]....
        /*0050*/ 	.word	0xffffffff


	//   ....[2]....
        /*0054*/ 	.word	0xffffffff


	//   ....[3]....
        /*0058*/ 	.word	0xffffffff


	//   ....[4]....
        /*005c*/ 	.word	0xffffffff


	//   ....[5]....
        /*0060*/ 	.word	0xffffffff


	//   ....[6]....
        /*0064*/ 	.word	0xffffffff


	//   ....[7]....
        /*0068*/ 	.word	0xffffffff


	//   ....[8]....
        /*006c*/ 	.word	0xffffffff


	//   ....[9]....
        /*0070*/ 	.word	0xffffffff


	//   ....[10]....
        /*0074*/ 	.word	0xffffffff


	//   ....[11]....
        /*0078*/ 	.word	0xffffffff


	//   ....[12]....
        /*007c*/ 	.word	0xffffffff


	//   ....[13]....
        /*0080*/ 	.word	0xffffffff


	//   ....[14]....
        /*0084*/ 	.word	0xffffffff


	//   ....[15]....
        /*0088*/ 	.word	0xffffffff


	//   ....[16]....
        /*008c*/ 	.word	0xffffffff


	//   ....[17]....
        /*0090*/ 	.word	0xffffffff


	//----- nvinfo : EIATTR_COOP_GROUP_INSTR_OFFSETS
	.align		4
.L_32:
        /*0094*/ 	.byte	0x04, 0x28
        /*0096*/ 	.short	(.L_34 - .L_33)


	//   ....[0]....
.L_33:
        /*0098*/ 	.word	0x00000050


	//   ....[1]....
        /*009c*/ 	.word	0x00000080


	//   ....[2]....
        /*00a0*/ 	.word	0x000001b0


	//   ....[3]....
        /*00a4*/ 	.word	0x00000370


	//   ....[4]....
        /*00a8*/ 	.word	0x00000530


	//   ....[5]....
        /*00ac*/ 	.word	0x00000690


	//   ....[6]....
        /*00b0*/ 	.word	0x00001460


	//   ....[7]....
        /*00b4*/ 	.word	0x000014f0


	//   ....[8]....
        /*00b8*/ 	.word	0x00001540


	//   ....[9]....
        /*00bc*/ 	.word	0x000015f0


	//   ....[10]....
        /*00c0*/ 	.word	0x000046c0


	//   ....[11]....
        /*00c4*/ 	.word	0x000046f0


	//   ....[12]....
        /*00c8*/ 	.word	0x00004eb0


	//   ....[13]....
        /*00cc*/ 	.word	0x00004fd0


	//   ....[14]....
        /*00d0*/ 	.word	0x00007590


	//   ....[15]....
        /*00d4*/ 	.word	0x000075c0


	//   ....[16]....
        /*00d8*/ 	.word	0x00007610


	//   ....[17]....
        /*00dc*/ 	.word	0x00007620


	//----- nvinfo : EIATTR_REG_RECONFIG
	.align		4
.L_34:
        /*00e0*/ 	.byte	0x01, 0x54
	.zero		2


	//----- nvinfo : EIATTR_SYSCALL_OFFSETS
	.align		4
        /*00e4*/ 	.byte	0x04, 0x46
        /*00e6*/ 	.short	(.L_36 - .L_35)


	//   ....[0]....
.L_35:
        /*00e8*/ 	.word	0x00008080


	//   ....[1]....
        /*00ec*/ 	.word	0x000081e0


	//----- nvinfo : EIATTR_MBARRIER_INSTR_OFFSETS
	.align		4
.L_36:
        /*00f0*/ 	.byte	0x04, 0x39
        /*00f2*/ 	.short	(.L_38 - .L_37)


	//   ....[0]....
.L_37:
        /*00f4*/ 	.word	0x00000320
        /*00f8*/ 	.word	0x000000ff
        /*00fc*/ 	.word	0x0001e050
        /*0100*/ 	.short	0x0100
        /*0102*/ 	.byte	0x0b
	.zero		1


	//   ....[1]....
        /*0104*/ 	.word	0x00000330
        /*0108*/ 	.word	0x000000ff
        /*010c*/ 	.word	0x0001e060
        /*0110*/ 	.short	0x0100
        /*0112*/ 	.byte	0x0b
	.zero		1


	//   ....[2]....
        /*0114*/ 	.word	0x00000340
        /*0118*/ 	.word	0x000000ff
        /*011c*/ 	.word	0x0001e058
        /*0120*/ 	.short	0x0100
        /*0122*/ 	.byte	0x0b
	.zero		1


	//   ....[3]....
        /*0124*/ 	.word	0x00000350
        /*0128*/ 	.word	0x000000ff
        /*012c*/ 	.word	0x0001e068
        /*0130*/ 	.short	0x0100
        /*0132*/ 	.byte	0x0b
	.zero		1


	//   ....[4]....
        /*0134*/ 	.word	0x00000480
        /*0138*/ 	.word	0x000000ff
        /*013c*/ 	.word	0x0001e000
        /*0140*/ 	.short	0x0100
        /*0142*/ 	.byte	0x0b
	.zero		1


	//   ....[5]....
        /*0144*/ 	.word	0x00000490
        /*0148*/ 	.word	0x000000ff
        /*014c*/ 	.word	0x0001e028
        /*0150*/ 	.short	0x0100
        /*0152*/ 	.byte	0x0b
	.zero		1


	//   ....[6]....
        /*0154*/ 	.word	0x000004a0
        /*0158*/ 	.word	0x000000ff
        /*015c*/ 	.word	0x0001e008
        /*0160*/ 	.short	0x0100
        /*0162*/ 	.byte	0x0b
	.zero		1


	//   ....[7]....
        /*0164*/ 	.word	0x000004b0
        /*0168*/ 	.word	0x000000ff
        /*016c*/ 	.word	0x0001e030
        /*0170*/ 	.short	0x0100
        /*0172*/ 	.byte	0x0b
	.zero		1


	//   ....[8]....
        /*0174*/ 	.word	0x000004c0
        /*0178*/ 	.word	0x000000ff
        /*017c*/ 	.word	0x0001e010
        /*0180*/ 	.short	0x0100
        /*0182*/ 	.byte	0x0b
	.zero		1


	//   ....[9]....
        /*0184*/ 	.word	0x000004d0
        /*0188*/ 	.word	0x000000ff
        /*018c*/ 	.word	0x0001e038
        /*0190*/ 	.short	0x0100
        /*0192*/ 	.byte	0x0b
	.zero		1


	//   ....[10]....
        /*0194*/ 	.word	0x000004e0
        /*0198*/ 	.word	0x000000ff
        /*019c*/ 	.word	0x0001e018
        /*01a0*/ 	.short	0x0100
        /*01a2*/ 	.byte	0x0b
	.zero		1


	//   ....[11]....
        /*01a4*/ 	.word	0x000004f0
        /*01a8*/ 	.word	0x000000ff
        /*01ac*/ 	.word	0x0001e040
        /*01b0*/ 	.short	0x0100
        /*01b2*/ 	.byte	0x0b
	.zero		1


	//   ....[12]....
        /*01b4*/ 	.word	0x00000500
        /*01b8*/ 	.word	0x000000ff
        /*01bc*/ 	.word	0x0001e020
        /*01c0*/ 	.short	0x0100
        /*01c2*/ 	.byte	0x0b
	.zero		1


	//   ....[13]....
        /*01c4*/ 	.word	0x00000510
        /*01c8*/ 	.word	0x000000ff
        /*01cc*/ 	.word	0x0001e048
        /*01d0*/ 	.short	0x0100
        /*01d2*/ 	.byte	0x0b
	.zero		1


	//   ....[14]....
        /*01d4*/ 	.word	0x00000640
        /*01d8*/ 	.word	0x000000ff
        /*01dc*/ 	.word	0x0001e070
        /*01e0*/ 	.short	0x0100
        /*01e2*/ 	.byte	0x0b
	.zero		1


	//   ....[15]....
        /*01e4*/ 	.word	0x00000650
        /*01e8*/ 	.word	0x000000ff
        /*01ec*/ 	.word	0x0001e080
        /*01f0*/ 	.short	0x0100
        /*01f2*/ 	.byte	0x0b
	.zero		1


	//   ....[16]....
        /*01f4*/ 	.word	0x00000660
        /*01f8*/ 	.word	0x000000ff
        /*01fc*/ 	.word	0x0001e078
        /*0200*/ 	.short	0x0100
        /*0202*/ 	.byte	0x0b
	.zero		1


	//   ....[17]....
        /*0204*/ 	.word	0x00000670
        /*0208*/ 	.word	0x000000ff
        /*020c*/ 	.word	0x0001e088
        /*0210*/ 	.short	0x0100
        /*0212*/ 	.byte	0x0b
	.zero		1


	//   ....[18]....
        /*0214*/ 	.word	0x000007b0
        /*0218*/ 	.word	0x000000ff
        /*021c*/ 	.word	0x0001e090
        /*0220*/ 	.short	0x0100
        /*0222*/ 	.byte	0x08
	.zero		1


	//   ....[19]....
        /*0224*/ 	.word	0x000007c0
        /*0228*/ 	.word	0x000000ff
        /*022c*/ 	.word	0x0001e098
        /*0230*/ 	.short	0x0100
        /*0232*/ 	.byte	0x08
	.zero		1


	//   ....[20]....
        /*0234*/ 	.word	0x000007d0
        /*0238*/ 	.word	0x000000ff
        /*023c*/ 	.word	0x0001e0a0
        /*0240*/ 	.short	0x0100
        /*0242*/ 	.byte	0x08
	.zero		1


	//   ....[21]....
        /*0244*/ 	.word	0x000007e0
        /*0248*/ 	.word	0x000000ff
        /*024c*/ 	.word	0x0001e0a8
        /*0250*/ 	.short	0x0100
        /*0252*/ 	.byte	0x08
	.zero		1


	//   ....[22]....
        /*0254*/ 	.word	0x000008e0
        /*0258*/ 	.word	0x000000ff
        /*025c*/ 	.word	0x0001e0c0
        /*0260*/ 	.short	0x0100
        /*0262*/ 	.byte	0x0b
	.zero		1


	//   ....[23]....
        /*0264*/ 	.word	0x000008f0
        /*0268*/ 	.word	0x000000ff
        /*026c*/ 	.word	0x0001e0e0
        /*0270*/ 	.short	0x0100
        /*0272*/ 	.byte	0x0b
	.zero		1


	//   ....[24]....
        /*0274*/ 	.word	0x00000900
        /*0278*/ 	.word	0x000000ff
        /*027c*/ 	.word	0x0001e0c8
        /*0280*/ 	.short	0x0100
        /*0282*/ 	.byte	0x0b
	.zero		1


	//   ....[25]....
        /*0284*/ 	.word	0x00000910
        /*0288*/ 	.word	0x000000ff
        /*028c*/ 	.word	0x0001e0e8
        /*0290*/ 	.short	0x0100
        /*0292*/ 	.byte	0x0b
	.zero		1


	//   ....[26]....
        /*0294*/ 	.word	0x00000920
        /*0298*/ 	.word	0x000000ff
        /*029c*/ 	.word	0x0001e0d0
        /*02a0*/ 	.short	0x0100
        /*02a2*/ 	.byte	0x0b
	.zero		1


	//   ....[27]....
        /*02a4*/ 	.word	0x00000930
        /*02a8*/ 	.word	0x000000ff
        /*02ac*/ 	.word	0x0001e0f0
        /*02b0*/ 	.short	0x0100
        /*02b2*/ 	.byte	0x0b
	.zero		1


	//   ....[28]....
        /*02b4*/ 	.word	0x00000940
        /*02b8*/ 	.word	0x000000ff
        /*02bc*/ 	.word	0x0001e0d8
        /*02c0*/ 	.short	0x0100
        /*02c2*/ 	.byte	0x0b
	.zero		1


	//   ....[29]....
        /*02c4*/ 	.word	0x00000950
        /*02c8*/ 	.word	0x000000ff
        /*02cc*/ 	.word	0x0001e0f8
        /*02d0*/ 	.short	0x0100
        /*02d2*/ 	.byte	0x0b
	.zero		1


	//   ....[30]....
        /*02d4*/ 	.word	0x00000d50
        /*02d8*/ 	.word	0x000000ff
        /*02dc*/ 	.word	0x0001e050
        /*02e0*/ 	.short	0x010a
        /*02e2*/ 	.byte	0x07
	.zero		1


	//   ....[31]....
        /*02e4*/ 	.word	0x00000da0
        /*02e8*/ 	.word	0x000000ff
        /*02ec*/ 	.word	0x0001e000
        /*02f0*/ 	.short	0x010a
        /*02f2*/ 	.byte	0x24
	.zero		1


	//   ....[32]....
        /*02f4*/ 	.word	0x00000e30
        /*02f8*/ 	.word	0x000000ff
        /*02fc*/ 	.word	0x00000000
        /*0300*/ 	.short	0x010a
        /*0302*/ 	.byte	0x0a
	.zero		1


	//   ....[33]....
        /*0304*/ 	.word	0x00003290
        /*0308*/ 	.word	0x00000000
        /*030c*/ 	.word	0x00000000
        /*0310*/ 	.short	0x0101
        /*0312*/ 	.byte	0x1c
	.zero		1


	//   ....[34]....
        /*0314*/ 	.word	0x00003400
        /*0318*/ 	.word	0x000000ff
        /*031c*/ 	.word	0x0001e008
        /*0320*/ 	.short	0x010a
        /*0322*/ 	.byte	0x24
	.zero		1


	//   ....[35]....
        /*0324*/ 	.word	0x00004110
        /*0328*/ 	.word	0x000000ff
        /*032c*/ 	.word	0x00000000
        /*0330*/ 	.short	0x0101
        /*0332*/ 	.byte	0x07
	.zero		1


	//   ....[36]....
        /*0334*/ 	.word	0x00004250
        /*0338*/ 	.word	0x000000ff
        /*033c*/ 	.word	0x0001e000
        /*0340*/ 	.short	0x010a
        /*0342*/ 	.byte	0x0a
	.zero		1


	//   ....[37]....
        /*0344*/ 	.word	0x000062c0
        /*0348*/ 	.word	0x000000ff
        /*034c*/ 	.word	0x0001e000
        /*0350*/ 	.short	0x010a
        /*0352*/ 	.byte	0x0a
	.zero		1


	//   ....[38]....
        /*0354*/ 	.word	0x000066e0
        /*0358*/ 	.word	0x000000ff
        /*035c*/ 	.word	0x0001e000
        /*0360*/ 	.short	0x010a
        /*0362*/ 	.byte	0x0a
	.zero		1


	//   ....[39]....
        /*0364*/ 	.word	0x000073e0
        /*0368*/ 	.word	0x000000ff
        /*036c*/ 	.word	0x00000000
        /*0370*/ 	.short	0x0101
        /*0372*/ 	.byte	0x0a
	.zero		1


	//   ....[40]....
        /*0374*/ 	.word	0x00007490
        /*0378*/ 	.word	0x000000ff
        /*037c*/ 	.word	0x00000000
        /*0380*/ 	.short	0x0101
        /*0382*/ 	.byte	0x04
	.zero		1


	//   ....[41]....
        /*0384*/ 	.word	0x00007bf0
        /*0388*/ 	.word	0x000000ff
        /*038c*/ 	.word	0x0001e098
        /*0390*/ 	.short	0x010a
        /*0392*/ 	.byte	0x04
	.zero		1


	//   ....[42]....
        /*0394*/ 	.word	0x00008e70
        /*0398*/ 	.word	0x00000000
        /*039c*/ 	.word	0x0001e090
        /*03a0*/ 	.short	0x0101
        /*03a2*/ 	.byte	0x24
	.zero		1


	//   ....[43]....
        /*03a4*/ 	.word	0x00008fc0
        /*03a8*/ 	.word	0x00000003
        /*03ac*/ 	.word	0x0001e060
        /*03b0*/ 	.short	0x010a
        /*03b2*/ 	.byte	0x3f
	.zero		1


	//   ....[44]....
        /*03b4*/ 	.word	0x000093c0
        /*03b8*/ 	.word	0x00000005
        /*03bc*/ 	.word	0x0001e028
        /*03c0*/ 	.short	0x010a
        /*03c2*/ 	.byte	0x3f
	.zero		1


	//   ....[45]....
        /*03c4*/ 	.word	0x000097c0
        /*03c8*/ 	.word	0x00000004
        /*03cc*/ 	.word	0x0001e060
        /*03d0*/ 	.short	0x010a
        /*03d2*/ 	.byte	0x3f
	.zero		1


	//   ....[46]....
        /*03d4*/ 	.word	0x00009bf0
        /*03d8*/ 	.word	0x00000003
        /*03dc*/ 	.word	0x0001e028
        /*03e0*/ 	.short	0x010a
        /*03e2*/ 	.byte	0x3f
	.zero		1


	//   ....[47]....
        /*03e4*/ 	.word	0x0000a0e0
        /*03e8*/ 	.word	0x00000006
        /*03ec*/ 	.word	0x0001e028
        /*03f0*/ 	.short	0x010a
        /*03f2*/ 	.byte	0x3f
	.zero		1


	//   ....[48]....
        /*03f4*/ 	.word	0x0000a510
        /*03f8*/ 	.word	0x00000006
        /*03fc*/ 	.word	0x0001e028
        /*0400*/ 	.short	0x010a
        /*0402*/ 	.byte	0x3f
	.zero		1


	//   ....[49]....
        /*0404*/ 	.word	0x0000a930
        /*0408*/ 	.word	0x00000003
        /*040c*/ 	.word	0x0001e050
        /*0410*/ 	.short	0x010a
        /*0412*/ 	.byte	0x3f
	.zero		1


	//   ....[50]....
        /*0414*/ 	.word	0x0000a990
        /*0418*/ 	.word	0x00000000
        /*041c*/ 	.word	0x0001e000
        /*0420*/ 	.short	0x010a
        /*0422*/ 	.byte	0x3f
	.zero		1


	//   ....[51]....
        /*0424*/ 	.word	0x0000a9f0
        /*0428*/ 	.word	0x00000003
        /*042c*/ 	.word	0x00000000
        /*0430*/ 	.short	0x010a
        /*0432*/ 	.byte	0x3f
	.zero		1


	//   ....[52]....
        /*0434*/ 	.word	0x0000aa50
        /*0438*/ 	.word	0x00000006
        /*043c*/ 	.word	0x0001e008
        /*0440*/ 	.short	0x010a
        /*0442*/ 	.byte	0x3f
	.zero		1


	//   ....[53]....
        /*0444*/ 	.word	0x0000aab0
        /*0448*/ 	.word	0x00000004
        /*044c*/ 	.word	0x0001e000
        /*0450*/ 	.short	0x010a
        /*0452*/ 	.byte	0x3f
	.zero		1


	//   ....[54]....
        /*0454*/ 	.word	0x0000ab10
        /*0458*/ 	.word	0x00000008
        /*045c*/ 	.word	0x0001e000
        /*0460*/ 	.short	0x010a
        /*0462*/ 	.byte	0x3f
	.zero		1


	//   ....[55]....
        /*0464*/ 	.word	0x0000ab70
        /*0468*/ 	.word	0x00000003
        /*046c*/ 	.word	0x0001e098
        /*0470*/ 	.short	0x010a
        /*0472*/ 	.byte	0x3f
	.zero		1


	//   ....[56]....
        /*0474*/ 	.word	0x0000abc0
        /*0478*/ 	.word	0x00000003
        /*047c*/ 	.word	0x0001e060
        /*0480*/ 	.short	0x010a
        /*0482*/ 	.byte	0x3f
	.zero		1


	//   ....[57]....
        /*0484*/ 	.word	0x0000ac10
        /*0488*/ 	.word	0x00000005
        /*048c*/ 	.word	0x0001e028
        /*0490*/ 	.short	0x010a
        /*0492*/ 	.byte	0x3f
	.zero		1


	//   ....[58]....
        /*0494*/ 	.word	0x0000ac60
        /*0498*/ 	.word	0x00000004
        /*049c*/ 	.word	0x0001e060
        /*04a0*/ 	.short	0x010a
        /*04a2*/ 	.byte	0x3f
	.zero		1


	//   ....[59]....
        /*04a4*/ 	.word	0x0000acb0
        /*04a8*/ 	.word	0x00000003
        /*04ac*/ 	.word	0x0001e028
        /*04b0*/ 	.short	0x010a
        /*04b2*/ 	.byte	0x3f
	.zero		1


	//   ....[60]....
        /*04b4*/ 	.word	0x0000ad00
        /*04b8*/ 	.word	0x00000006
        /*04bc*/ 	.word	0x0001e028
        /*04c0*/ 	.short	0x010a
        /*04c2*/ 	.byte	0x3f
	.zero		1


	//   ....[61]....
        /*04c4*/ 	.word	0x0000ad50
        /*04c8*/ 	.word	0x00000006
        /*04cc*/ 	.word	0x0001e028
        /*04d0*/ 	.short	0x010a
        /*04d2*/ 	.byte	0x3f
	.zero		1


	//----- nvinfo : EIATTR_NUM_MBARRIERS
	.align		4
.L_38:
        /*04d4*/ 	.byte	0x03, 0x38
        /*04d6*/ 	.short	0x001e


	//----- nvinfo : EIATTR_EXIT_INSTR_OFFSETS
	.align		4
        /*04d8*/ 	.byte	0x04, 0x1c
        /*04da*/ 	.short	(.L_40 - .L_39)


	//   ....[0]....
.L_39:
        /*04dc*/ 	.word	0x000009f0


	//   ....[1]....
        /*04e0*/ 	.word	0x00008e80


	//   ....[2]....
        /*04e4*/ 	.word	0x00008ec0


	//   ....[3]....
        /*04e8*/ 	.word	0x00009fb0


	//   ....[4]....
        /*04ec*/ 	.word	0x0000a910


	//----- nvinfo : EIATTR_MAX_THREADS
	.align		4
.L_40:
        /*04f0*/ 	.byte	0x04, 0x05
        /*04f2*/ 	.short	(.L_42 - .L_41)
.L_41:
        /*04f4*/ 	.word	0x00000180
        /*04f8*/ 	.word	0x00000001
        /*04fc*/ 	.word	0x00000001


	//----- nvinfo : EIATTR_CRS_STACK_SIZE
	.align		4
.L_42:
        /*0500*/ 	.byte	0x04, 0x1e
        /*0502*/ 	.short	(.L_44 - .L_43)
.L_43:
        /*0504*/ 	.word	0x00000000


	//----- nvinfo : EIATTR_CBANK_PARAM_SIZE
	.align		4
.L_44:
        /*0508*/ 	.byte	0x03, 0x19
        /*050a*/ 	.short	0x0870


	//----- nvinfo : EIATTR_PARAM_CBANK
	.align		4
        /*050c*/ 	.byte	0x04, 0x0a
        /*050e*/ 	.short	(.L_46 - .L_45)
	.align		4
.L_45:
        /*0510*/ 	.word	index@(.nv.constant0._ZN7cutlass13device_kernelINS_4fmha6kernel28FmhaKernelTmaWarpSpecializedINS1_10collective30FmhaMainloopTmaWarpSpecializedINS_6half_tEffN4cute5tupleIJNS7_1CILi128EEESA_NS9_ILi80EEEEEENS8_IJiNS9_ILi1EEENS8_IJiiEEEEEESF_SF_NS4_13DefaultFusionEJEEENS4_15FmhaFwdEpilogueIS6_fNS8_IJNS9_ILi64EEESB_SA_EEEEENS2_23IndividualTileSchedulerEJEEEEEvNT_6ParamsE)
        /*0514*/ 	.short	0x0210
        /*0516*/ 	.short	0x0870


	//----- nvinfo : EIATTR_SW_WAR
	.align		4
.L_46:
        /*0518*/ 	.byte	0x04, 0x36
        /*051a*/ 	.short	(.L_48 - .L_47)
.L_47:
        /*051c*/ 	.word	0x00000008
.L_48:


//--------------------- .nv.callgraph             --------------------------
	.section	.nv.callgraph,"",@"SHT_CUDA_CALLGRAPH"
	.align	4
	.sectionentsize	8
	.align		4
        /*0000*/ 	.word	0x00000000
	.align		4
        /*0004*/ 	.word	0xffffffff
	.align		4
        /*0008*/ 	.word	index@(_ZN7cutlass13device_kernelINS_4fmha6kernel28FmhaKernelTmaWarpSpecializedINS1_10collective30FmhaMainloopTmaWarpSpecializedINS_6half_tEffN4cute5tupleIJNS7_1CILi128EEESA_NS9_ILi80EEEEEENS8_IJiNS9_ILi1EEENS8_IJiiEEEEEESF_SF_NS4_13DefaultFusionEJEEENS4_15FmhaFwdEpilogueIS6_fNS8_IJNS9_ILi64EEESB_SA_EEEEENS2_23IndividualTileSchedulerEJEEEEEvNT_6ParamsE)
	.align		4
        /*000c*/ 	.word	index@(__assertfail)
	.align		4
        /*0010*/ 	.word	0x00000000
	.align		4
        /*0014*/ 	.word	0xfffffffe
	.align		4
        /*0018*/ 	.word	0x00000000
	.align		4
        /*001c*/ 	.word	0xfffffffd
	.align		4
        /*0020*/ 	.word	0x00000000
	.align		4
        /*0024*/ 	.word	0xfffffffc


//--------------------- .nv.constant4             --------------------------
	.section	.nv.constant4,"a",@progbits
	.align	8
	.align		8
.nv.constant4:
        /*0000*/ 	.dword	__assertfail
	.align		8
        /*0008*/ 	.dword	__unnamed_1
	.align		8
        /*0010*/ 	.dword	__unnamed_2
	.align		8
        /*0018*/ 	.dword	_ZN39_INTERNAL_7dc62e7f_4_k_cu_bd62ea5d_27904cuda3std3__45__cpo5beginE
	.align		8
        /*0020*/ 	.dword	_ZN39_INTERNAL_7dc62e7f_4_k_cu_bd62ea5d_27904cuda3std3__45__cpo3endE
	.align		8
        /*0028*/ 	.dword	_ZN39_INTERNAL_7dc62e7f_4_k_cu_bd62ea5d_27904cuda3std3__45__cpo6cbeginE
	.align		8
        /*0030*/ 	.dword	_ZN39_INTERNAL_7dc62e7f_4_k_cu_bd62ea5d_27904cuda3std3__45__cpo4cendE
	.align		8
        /*0038*/ 	.dword	_ZN39_INTERNAL_7dc62e7f_4_k_cu_bd62ea5d_27904cuda3std3__441_GLOBAL__N__7dc62e7f_4_k_cu_bd62ea5d_27906ignoreE
	.align		8
        /*0040*/ 	.dword	_ZN39_INTERNAL_7dc62e7f_4_k_cu_bd62ea5d_27904cuda3std3__419piecewise_constructE
	.align		8
        /*0048*/ 	.dword	_ZN39_INTERNAL_7dc62e7f_4_k_cu_bd62ea5d_27904cuda3std3__48in_placeE
	.align		8
        /*0050*/ 	.dword	_ZN39_INTERNAL_7dc62e7f_4_k_cu_bd62ea5d_27904cuda3std6ranges3__45__cpo4swapE
	.align		8
        /*0058*/ 	.dword	_ZN39_INTERNAL_7dc62e7f_4_k_cu_bd62ea5d_27904cuda3std6ranges3__45__cpo9iter_moveE
	.align		8
        /*0060*/ 	.dword	_ZN39_INTERNAL_7dc62e7f_4_k_cu_bd62ea5d_27904cute7productE
	.align		8
        /*0068*/ 	.dword	_ZN39_INTERNAL_7dc62e7f_4_k_cu_bd62ea5d_27904cute1_E
	.align		8
        /*0070*/ 	.dword	$str$24
	.align		8
        /*0078*/ 	.dword	$str$25


//--------------------- .text._ZN7cutlass13device_kernelINS_4fmha6kernel28FmhaKernelTmaWarpSpecializedINS1_10collective30FmhaMainloopTmaWarpSpecializedINS_6half_tEffN4cute5tupleIJNS7_1CILi128EEESA_NS9_ILi80EEEEEENS8_IJiNS9_ILi1EEENS8_IJiiEEEEEESF_SF_NS4_13DefaultFusionEJEEENS4_15FmhaFwdEpilogueIS6_fNS8_IJNS9_ILi64EEESB_SA_EEEEENS2_23IndividualTileSchedulerEJEEEEEvNT_6ParamsE --------------------------
	.section	.text._ZN7cutlass13device_kernelINS_4fmha6kernel28FmhaKernelTmaWarpSpecializedINS1_10collective30FmhaMainloopTmaWarpSpecializedINS_6half_tEffN4cute5tupleIJNS7_1CILi128EEESA_NS9_ILi80EEEEEENS8_IJiNS9_ILi1EEENS8_IJiiEEEEEESF_SF_NS4_13DefaultFusionEJEEENS4_15FmhaFwdEpilogueIS6_fNS8_IJNS9_ILi64EEESB_SA_EEEEENS2_23IndividualTileSchedulerEJEEEEEvNT_6ParamsE,"ax",@progbits
	.align	128
.text._ZN7cutlass13device_kernelINS_4fmha6kernel28FmhaKernelTmaWarpSpecializedINS1_10collective30FmhaMainloopTmaWarpSpecializedINS_6half_tEffN4cute5tupleIJNS7_1CILi128EEESA_NS9_ILi80EEEEEENS8_IJiNS9_ILi1EEENS8_IJiiEEEEEESF_SF_NS4_13DefaultFusionEJEEENS4_15FmhaFwdEpilogueIS6_fNS8_IJNS9_ILi64EEESB_SA_EEEEENS2_23IndividualTileSchedulerEJEEEEEvNT_6ParamsE:
        .type           _ZN7cutlass13device_kernelINS_4fmha6kernel28FmhaKernelTmaWarpSpecializedINS1_10collective30FmhaMainloopTmaWarpSpecializedINS_6half_tEffN4cute5tupleIJNS7_1CILi128EEESA_NS9_ILi80EEEEEENS8_IJiNS9_ILi1EEENS8_IJiiEEEEEESF_SF_NS4_13DefaultFusionEJEEENS4_15FmhaFwdEpilogueIS6_fNS8_IJNS9_ILi64EEESB_SA_EEEEENS2_23IndividualTileSchedulerEJEEEEEvNT_6ParamsE,@function
        .size           _ZN7cutlass13device_kernelINS_4fmha6kernel28FmhaKernelTmaWarpSpecializedINS1_10collective30FmhaMainloopTmaWarpSpecializedINS_6half_tEffN4cute5tupleIJNS7_1CILi128EEESA_NS9_ILi80EEEEEENS8_IJiNS9_ILi1EEENS8_IJiiEEEEEESF_SF_NS4_13DefaultFusionEJEEENS4_15FmhaFwdEpilogueIS6_fNS8_IJNS9_ILi64EEESB_SA_EEEEENS2_23IndividualTileSchedulerEJEEEEEvNT_6ParamsE,(.L_x_112 - _ZN7cutlass13device_kernelINS_4fmha6kernel28FmhaKernelTmaWarpSpecializedINS1_10collective30FmhaMainloopTmaWarpSpecializedINS_6half_tEffN4cute5tupleIJNS7_1CILi128EEESA_NS9_ILi80EEEEEENS8_IJiNS9_ILi1EEENS8_IJiiEEEEEESF_SF_NS4_13DefaultFusionEJEEENS4_15FmhaFwdEpilogueIS6_fNS8_IJNS9_ILi64EEESB_SA_EEEEENS2_23IndividualTileSchedulerEJEEEEEvNT_6ParamsE)
        .other          _ZN7cutlass13device_kernelINS_4fmha6kernel28FmhaKernelTmaWarpSpecializedINS1_10collective30FmhaMainloopTmaWarpSpecializedINS_6half_tEffN4cute5tupleIJNS7_1CILi128EEESA_NS9_ILi80EEEEEENS8_IJiNS9_ILi1EEENS8_IJiiEEEEEESF_SF_NS4_13DefaultFusionEJEEENS4_15FmhaFwdEpilogueIS6_fNS8_IJNS9_ILi64EEESB_SA_EEEEENS2_23IndividualTileSchedulerEJEEEEEvNT_6ParamsE,@"STO_CUDA_ENTRY STV_DEFAULT"
_ZN7cutlass13device_kernelINS_4fmha6kernel28FmhaKernelTmaWarpSpecializedINS1_10collective30FmhaMainloopTmaWarpSpecializedINS_6half_tEffN4cute5tupleIJNS7_1CILi128EEESA_NS9_ILi80EEEEEENS8_IJiNS9_ILi1EEENS8_IJiiEEEEEESF_SF_NS4_13DefaultFusionEJEEENS4_15FmhaFwdEpilogueIS6_fNS8_IJNS9_ILi64EEESB_SA_EEEEENS2_23IndividualTileSchedulerEJEEEEEvNT_6ParamsE:
[----:B------:R-:W1:Y:S01]  /*0000*/  LDC R1, c[0x0][0x28] ;  /* 0x00000a00ff017b82 */ /* 0x000e620000000800 */
[----:B------:R-:W2:Y:S01]  /*0010*/  S2R R6, SR_TID.X ;  /* 0x0000000000067919 */ /* 0x000ea20000002100 */
[----:B------:R-:W-:Y:S01]  /*0020*/  ELECT P1, URZ, PT ;  /* 0x00000000003f782f */ /* 0x000fe20003820000 */
[----:B------:R-:W-:Y:S01]  /*0030*/  BSSY B0, `(.L_x_0) ;  /* 0x0000017000007945 */ /* 0x000fe20003800000 */
[----:B--2---:R-:W-:-:S05]  /*0040*/  SHF.R.U32.HI R0, RZ, 0x5, R6 ;  /* 0x00000005ff007819 */ /* 0x004fca0000011606 */
[----:B------:R-:W2:Y:S02]  /*0050*/  SHFL.IDX PT, R2, R0, RZ, 0x1f ;  /* 0x00001fff00027589 */ /* 0x000ea400000e0000 */
[----:B--2---:R-:W-:Y:S02]  /*0060*/  R2UR UR4, R2 ;  /* 0x00000000020472ca */ /* 0x004fe400000e0000 */
[----:B------:R-:W-:-:S06]  /*0070*/  SHF.R.U32.HI R2, RZ, 0x7, R6 ;  /* 0x00000007ff027819 */ /* 0x000fcc0000011606 */
[----:B------:R-:W2:Y:S05]  /*0080*/  SHFL.IDX PT, R2, R2, RZ, 0x1f ;  /* 0x00001fff02027589 */ /* 0x000eaa00000e0000 */
[----:B------:R-:W-:Y:S02]  /*0090*/  USHF.R.S32.HI UR5, URZ, 0x1f, UR4 ;  /* 0x0000001f3f057899 */ /* 0x000fe40008011404 */
[----:B------:R-:W-:Y:S02]  /*00a0*/  ISETP.NE.OR P0, PT, RZ, UR4, !P1 ;  /* 0x00000004ff007c0c */ /* 0x000fe4000cf05670 */
[----:B------:R-:W-:-:S04]  /*00b0*/  ULEA.HI UR5, UR5, UR4, URZ, 0x2 ;  /* 0x0000000405057291 */ /* 0x000fc8000f8f103f */
[----:B------:R-:W-:-:S04]  /*00c0*/  ULOP3.LUT UR5, UR5, 0xfffffffc, URZ, 0xc0, !UPT ;  /* 0xfffffffc05057892 */ /* 0x000fc8000f8ec03f */
[----:B------:R-:W-:-:S03]  /*00d0*/  UIADD3 UR5, UR4, -UR5, URZ ;  /* 0x8000000504057290 */ /* 0x000fc6000fffe03f */
[----:B-1----:R-:W-:Y:S09]  /*00e0*/  @P0 BRA `(.L_x_1) ;  /* 0x00000000002c0947 */ /* 0x002ff20003800000 */
[----:B------:R-:W-:Y:S02]  /*00f0*/  ULDC.64 UR6, c[0x0][0x198] ;  /* 0x0000660000067ab9 */ /* 0x000fe40000000a00 */
[----:B------:R-:W-:Y:S02]  /*0100*/  UIADD3 UR8, UP0, UR6, 0xf0, URZ ;  /* 0x000000f006087890 */ /* 0x000fe4000ff1e03f */
[----:B------:R-:W-:Y:S02]  /*0110*/  UIADD3 UR10, UP1, UR6, 0x1f0, URZ ;  /* 0x000001f0060a7890 */ /* 0x000fe4000ff3e03f */
[----:B------:R-:W-:Y:S02]  /*0120*/  UIADD3 UR6, UP2, UR6, 0x2f0, URZ ;  /* 0x000002f006067890 */ /* 0x000fe4000ff5e03f */
[----:B------:R-:W-:Y:S02]  /*0130*/  UIADD3.X UR9, URZ, UR7, URZ, UP0, !UPT ;  /* 0x000000073f097290 */ /* 0x000fe400087fe43f */
[----:B------:R-:W-:-:S02]  /*0140*/  UIADD3.X UR11, URZ, UR7, URZ, UP1, !UPT ;  /* 0x000000073f0b7290 */ /* 0x000fc40008ffe43f */
[----:B------:R-:W-:-:S05]  /*0150*/  UIADD3.X UR7, URZ, UR7, URZ, UP2, !UPT ;  /* 0x000000073f077290 */ /* 0x000fca00097fe43f */
[----:B------:R1:W-:Y:S02]  /*0160*/  UTMACCTL.PF [UR8] ;  /* 0x00000000080079b9 */ /* 0x0003e40008040000 */
[----:B------:R1:W-:Y:S02]  /*0170*/  UTMACCTL.PF [UR10] ;  /* 0x000000000a0079b9 */ /* 0x0003e40008040000 */
[----:B------:R1:W-:Y:S02]  /*0180*/  UTMACCTL.PF [UR6] ;  /* 0x00000000060079b9 */ /* 0x0003e40008040000 */
[----:B-1----:R-:W-:Y:S01]  /*0190*/  NOP ;  /* 0x0000000000007918 */ /* 0x002fe20000000000 */
.L_x_1:
[----:B------:R-:W-:Y:S05]  /*01a0*/  BSYNC B0 ;  /* 0x0000000000007941 */ /* 0x000fea0003800000 */
.L_x_0:
[----:B------:R-:W1:Y:S01]  /*01b0*/  SHFL.IDX PT, R3, R0, RZ, 0x1f ;  /* 0x00001fff00037589 */ /* 0x000e6200000e0000 */
[----:B--2---:R-:W-:Y:S01]  /*01c0*/  R2UR UR37, R2 ;  /* 0x00000000022572ca */ /* 0x004fe200000e0000 */
[----:B------:R-:W-:-:S12]  /*01d0*/  UISETP.NE.AND UP0, UPT, UR5, 0x1, UPT ;  /* 0x000000010500788c */ /* 0x000fd8000bf05270 */
[----:B------:R-:W-:Y:S02]  /*01e0*/  UIADD3 UR10, UR37, -0x1, URZ ;  /* 0xffffffff250a7890 */ /* 0x000fe4000fffe03f */
[----:B------:R-:W-:Y:S02]  /*01f0*/  UISETP.EQ.AND UP0, UPT, UR37, URZ, !UP0 ;  /* 0x0000003f2500728c */ /* 0x000fe4000c702270 */
[----:B------:R-:W-:Y:S02]  /*0200*/  UISETP.GE.U32.AND UP1, UPT, UR10, 0x4, UPT ;  /* 0x000000040a00788c */ /* 0x000fe4000bf26070 */
[----:B------:R-:W-:Y:S01]  /*0210*/  USEL UR4, URZ, 0x1, !UP0 ;  /* 0x000000013f047887 */ /* 0x000fe2000c000000 */
[----:B-1----:R-:W-:-:S03]  /*0220*/  ISETP.NE.AND P0, PT, R3, RZ, PT ;  /* 0x000000ff0300720c */ /* 0x002fc60003f05270 */
[----:B------:R-:W-:-:S10]  /*0230*/  USEL UR4, UR4, 0x2, UP1 ;  /* 0x0000000204047887 */ /* 0x000fd40008800000 */
[----:B------:R-:W-:Y:S05]  /*0240*/  @P0 BRA `(.L_x_2) ;  /* 0x0000000000480947 */ /* 0x000fea0003800000 */
[----:B------:R-:W1:Y:S01]  /*0250*/  S2UR UR11, SR_CgaCtaId ;  /* 0x00000000000b79c3 */ /* 0x000e620000008800 */
[----:B------:R-:W-:Y:S01]  /*0260*/  UMOV UR6, 0x400 ;  /* 0x0000040000067882 */ /* 0x000fe20000000000 */
[----:B------:R-:W-:Y:S01]  /*0270*/  UMOV UR7, 0x1 ;  /* 0x0000000100077882 */ /* 0x000fe20000000000 */
[----:B------:R-:W-:Y:S01]  /*0280*/  UMOV UR8, 0x80 ;  /* 0x0000008000087882 */ /* 0x000fe20000000000 */
[----:B------:R-:W-:Y:S01]  /*0290*/  ELECT P0, URZ, PT ;  /* 0x00000000003f782f */ /* 0x000fe20003800000 */
[----:B------:R-:W-:-:S04]  /*02a0*/  UIADD3 UR8, -UR8, 0x100000, URZ ;  /* 0x0010000008087890 */ /* 0x000fc8000fffe13f */
[----:B------:R-:W-:Y:S02]  /*02b0*/  USHF.L.U32 UR9, UR8, 0xb, URZ ;  /* 0x0000000b08097899 */ /* 0x000fe4000800063f */
[----:B------:R-:W-:Y:S02]  /*02c0*/  USHF.L.U32 UR8, UR8, 0x1, URZ ;  /* 0x0000000108087899 */ /* 0x000fe4000800063f */
[----:B-1----:R-:W-:Y:S02]  /*02d0*/  ULEA UR11, UR11, UR6, 0x18 ;  /* 0x000000060b0b7291 */ /* 0x002fe4000f8ec03f */
[----:B------:R-:W-:-:S04]  /*02e0*/  UIADD3 UR6, -UR7, 0x100000, URZ ;  /* 0x0010000007067890 */ /* 0x000fc8000fffe13f */
[----:B------:R-:W-:Y:S02]  /*02f0*/  USHF.L.U32 UR7, UR6, 0xb, URZ ;  /* 0x0000000b06077899 */ /* 0x000fe4000800063f */
[----:B------:R-:W-:Y:S01]  /*0300*/  USHF.L.U32 UR6, UR6, 0x1, URZ ;  /* 0x0000000106067899 */ /* 0x000fe2000800063f */
[----:B------:R-:W1:Y:S11]  /*0310*/  FENCE.VIEW.ASYNC.S ;  /* 0x00000000000073c6 */ /* 0x000e760000000000 */
[----:B-1----:R1:W2:Y:S01]  /*0320*/  SYNCS.EXCH.64 URZ, [UR11+0x1e050], UR6 ;  /* 0x01e050060b3f75b2 */ /* 0x0022a20008000100 */
[----:B------:R1:W3:Y:S01]  /*0330*/  SYNCS.EXCH.64 URZ, [UR11+0x1e060], UR8 ;  /* 0x01e060080b3f75b2 */ /* 0x0002e20008000100 */
[----:B------:R1:W4:Y:S01]  /*0340*/  SYNCS.EXCH.64 URZ, [UR11+0x1e058], UR6 ;  /* 0x01e058060b3f75b2 */ /* 0x0003220008000100 */
[----:B------:R1:W1:Y:S01]  /*0350*/  SYNCS.EXCH.64 URZ, [UR11+0x1e068], UR8 ;  /* 0x01e068080b3f75b2 */ /* 0x0002620008000100 */
[----:B------:R-:W-:Y:S01]  /*0360*/  NOP ;  /* 0x0000000000007918 */ /* 0x000fe20000000000 */
.L_x_2:
[----:B------:R-:W5:Y:S01]  /*0370*/  SHFL.IDX PT, R2, R0, RZ, 0x1f ;  /* 0x00001fff00027589 */ /* 0x000f6200000e0000 */
[----:B------:R-:W-:Y:S01]  /*0380*/  NOP ;  /* 0x0000000000007918 */ /* 0x000fe20000000000 */
[----:B-----5:R-:W-:-:S13]  /*0390*/  ISETP.NE.AND P0, PT, R2, RZ, PT ;  /* 0x000000ff0200720c */ /* 0x020fda0003f05270 */
[----:B------:R-:W-:Y:S05]  /*03a0*/  @P0 BRA `(.L_x_3) ;  /* 0x0000000000600947 */ /* 0x000fea0003800000 */
[----:B-1----:R-:W1:Y:S01]  /*03b0*/  S2UR UR7, SR_CgaCtaId ;  /* 0x00000000000779c3 */ /* 0x002e620000008800 */
[----:B------:R-:W-:Y:S01]  /*03c0*/  UMOV UR6, 0x400 ;  /* 0x0000040000067882 */ /* 0x000fe20000000000 */
[----:B------:R-:W-:Y:S01]  /*03d0*/  UMOV UR8, 0x1 ;  /* 0x0000000100087882 */ /* 0x000fe20000000000 */
[----:B------:R-:W-:Y:S01]  /*03e0*/  UMOV UR12, 0x100 ;  /* 0x00000100000c7882 */ /* 0x000fe20000000000 */
[----:B------:R-:W-:-:S04]  /*03f0*/  UIADD3 UR8, -UR8, 0x100000, URZ ;  /* 0x0010000008087890 */ /* 0x000fc8000fffe13f */
[----:B------:R-:W-:Y:S02]  /*0400*/  USHF.L.U32 UR9, UR8, 0xb, URZ ;  /* 0x0000000b08097899 */ /* 0x000fe4000800063f */
[----:B------:R-:W-:Y:S01]  /*0410*/  USHF.L.U32 UR8, UR8, 0x1, URZ ;  /* 0x0000000108087899 */ /* 0x000fe2000800063f */
[----:B------:R-:W-:Y:S01]  /*0420*/  ELECT P0, URZ, PT ;  /* 0x00000000003f782f */ /* 0x000fe20003800000 */
[----:B-1----:R-:W-:Y:S02]  /*0430*/  ULEA UR11, UR7, UR6, 0x18 ;  /* 0x00000006070b7291 */ /* 0x002fe4000f8ec03f */
[----:B------:R-:W-:-:S04]  /*0440*/  UIADD3 UR6, -UR12, 0x100000, URZ ;  /* 0x001000000c067890 */ /* 0x000fc8000fffe13f */
[----:B------:R-:W-:Y:S02]  /*0450*/  USHF.L.U32 UR7, UR6, 0xb, URZ ;  /* 0x0000000b06077899 */ /* 0x000fe4000800063f */
[----:B------:R-:W-:Y:S01]  /*0460*/  USHF.L.U32 UR6, UR6, 0x1, URZ ;  /* 0x0000000106067899 */ /* 0x000fe2000800063f */
[----:B------:R-:W1:Y:S03]  /*0470*/  FENCE.VIEW.ASYNC.S ;  /* 0x00000000000073c6 */ /* 0x000e660000000000 */
[----:B-1----:R1:W1:Y:S08]  /*0480*/  SYNCS.EXCH.64 URZ, [UR11+0x1e000], UR8 ;  /* 0x01e000080b3f75b2 */ /* 0x0022700008000100 */
[----:B------:R1:W1:Y:S01]  /*0490*/  SYNCS.EXCH.64 URZ, [UR11+0x1e028], UR6 ;  /* 0x01e028060b3f75b2 */ /* 0x0002620008000100 */
        /* <DEDUP_REMOVED lines=8> */
[----:B------:R-:W-:Y:S01]  /*0520*/  NOP ;  /* 0x0000000000007918 */ /* 0x000fe20000000000 */
.L_x_3:
        /* <DEDUP_REMOVED lines=21> */
[----:B------:R-:W-:Y:S01]  /*0680*/  NOP ;  /* 0x0000000000007918 */ /* 0x000fe20000000000 */
.L_x_4:
[----:B------:R-:W5:Y:S01]  /*0690*/  SHFL.IDX PT, R2, R0, RZ, 0x1f ;  /* 0x00001fff00027589 */ /* 0x000f6200000e0000 */
[----:B------:R-:W-:Y:S01]  /*06a0*/  ELECT P0, URZ, PT ;  /* 0x00000000003f782f */ /* 0x000fe20003800000 */
[----:B------:R-:W-:Y:S01]  /*06b0*/  NOP ;  /* 0x0000000000007918 */ /* 0x000fe20000000000 */
[----:B-1----:R-:W-:Y:S02]  /*06c0*/  UMOV UR6, 0x80 ;  /* 0x0000008000067882 */ /* 0x002fe40000000000 */
[C---:B-----5:R-:W-:Y:S02]  /*06d0*/  ISETP.NE.OR P0, PT, R2.reuse, RZ, !P0 ;  /* 0x000000ff0200720c */ /* 0x060fe40004705670 */
[----:B------:R-:W-:-:S11]  /*06e0*/  ISETP.NE.AND P2, PT, R2, RZ, PT ;  /* 0x000000ff0200720c */ /* 0x000fd60003f45270 */
[----:B------:R-:W-:Y:S01]  /*06f0*/  VOTEU.ALL UP0, P0 ;  /* 0x00000000003f7886 */ /* 0x000fe20000000000 */
[----:B------:R-:W-:Y:S01]  /*0700*/  VOTEU.ALL UP1, P0 ;  /* 0x00000000003f7886 */ /* 0x000fe20000020000 */
[----:B------:R-:W-:Y:S01]  /*0710*/  VOTEU.ALL UP2, P0 ;  /* 0x00000000003f7886 */ /* 0x000fe20000040000 */
[----:B------:R-:W-:Y:S02]  /*0720*/  VOTEU.ALL UP3, P0 ;  /* 0x00000000003f7886 */ /* 0x000fe40000060000 */
[----:B------:R-:W1:Y:S01]  /*0730*/  @!UP0 S2UR UR9, SR_CgaCtaId ;  /* 0x00000000000989c3 */ /* 0x000e620000008800 */
[----:B------:R-:W-:Y:S01]  /*0740*/  @!UP0 UMOV UR8, 0x400 ;  /* 0x0000040000088882 */ /* 0x000fe20000000000 */
[----:B------:R-:W-:-:S04]  /*0750*/  @!UP0 UIADD3 UR6, -UR6, 0x100000, URZ ;  /* 0x0010000006068890 */ /* 0x000fc8000fffe13f */
[----:B------:R-:W-:Y:S02]  /*0760*/  @!UP0 USHF.L.U32 UR7, UR6, 0xb, URZ ;  /* 0x0000000b06078899 */ /* 0x000fe4000800063f */
[----:B------:R-:W-:Y:S02]  /*0770*/  @!UP0 USHF.L.U32 UR6, UR6, 0x1, URZ ;  /* 0x0000000106068899 */ /* 0x000fe4000800063f */
[----:B-1----:R-:W-:Y:S01]  /*0780*/  @!UP0 ULEA UR8, UR9, UR8, 0x18 ;  /* 0x0000000809088291 */ /* 0x002fe2000f8ec03f */
[----:B------:R-:W-:Y:S01]  /*0790*/  VOTEU.ALL UP0, P0 ;  /* 0x00000000003f7886 */ /* 0x000fe20000000000 */
[----:B------:R-:W1:Y:S10]  /*07a0*/  FENCE.VIEW.ASYNC.S ;  /* 0x00000000000073c6 */ /* 0x000e740000000000 */
[----:B-1----:R1:W1:Y:S01]  /*07b0*/  @!UP0 SYNCS.EXCH.64 URZ, [UR8+0x1e090], UR6 ;  /* 0x01e09006083f85b2 */ /* 0x0022620008000100 */
[----:B------:R1:W1:Y:S01]  /*07c0*/  @!UP1 SYNCS.EXCH.64 URZ, [UR8+0x1e098], UR6 ;  /* 0x01e09806083f95b2 */ /* 0x0002620008000100 */
[----:B------:R1:W1:Y:S01]  /*07d0*/  @!UP2 SYNCS.EXCH.64 URZ, [UR8+0x1e0a0], UR6 ;  /* 0x01e0a006083fa5b2 */ /* 0x0002620008000100 */
[----:B------:R1:W1:Y:S01]  /*07e0*/  @!UP3 SYNCS.EXCH.64 URZ, [UR8+0x1e0a8], UR6 ;  /* 0x01e0a806083fb5b2 */ /* 0x0002620008000100 */
[----:B------:R-:W-:Y:S01]  /*07f0*/  NOP ;  /* 0x0000000000007918 */ /* 0x000fe20000000000 */
[----:B------:R-:W-:Y:S05]  /*0800*/  @P2 BRA `(.L_x_5) ;  /* 0x0000000000582947 */ /* 0x000fea0003800000 */
[----:B-1----:R-:W1:Y:S01]  /*0810*/  S2UR UR7, SR_CgaCtaId ;  /* 0x00000000000779c3 */ /* 0x002e620000008800 */
[----:B------:R-:W-:Y:S01]  /*0820*/  UMOV UR6, 0x400 ;  /* 0x0000040000067882 */ /* 0x000fe20000000000 */
[----:B------:R-:W-:Y:S01]  /*0830*/  UMOV UR8, 0x20 ;  /* 0x0000002000087882 */ /* 0x000fe20000000000 */
[----:B------:R-:W-:Y:S01]  /*0840*/  UMOV UR9, 0x80 ;  /* 0x0000008000097882 */ /* 0x000fe20000000000 */
[----:B------:R-:W-:Y:S01]  /*0850*/  ELECT P0, URZ, PT ;  /* 0x00000000003f782f */ /* 0x000fe20003800000 */
[----:B-1----:R-:W-:Y:S02]  /*0860*/  ULEA UR11, UR7, UR6, 0x18 ;  /* 0x00000006070b7291 */ /* 0x002fe4000f8ec03f */
[----:B------:R-:W-:-:S04]  /*0870*/  UIADD3 UR6, -UR8, 0x100000, URZ ;  /* 0x0010000008067890 */ /* 0x000fc8000fffe13f */
[----:B------:R-:W-:Y:S02]  /*0880*/  USHF.L.U32 UR7, UR6, 0xb, URZ ;  /* 0x0000000b06077899 */ /* 0x000fe4000800063f */
[----:B------:R-:W-:Y:S02]  /*0890*/  USHF.L.U32 UR6, UR6, 0x1, URZ ;  /* 0x0000000106067899 */ /* 0x000fe4000800063f */
        /* <DEDUP_REMOVED lines=13> */
.L_x_5:
[----:B------:R-:W-:Y:S01]  /*0970*/  ISETP.NE.AND P0, PT, RZ, UR37, PT ;  /* 0x00000025ff007c0c */ /* 0x000fe2000bf05270 */
[----:B------:R-:W-:Y:S01]  /*0980*/  NOP ;  /* 0x0000000000007918 */ /* 0x000fe20000000000 */
[----:B------:R-:W-:Y:S01]  /*0990*/  MOV R0, UR5 ;  /* 0x0000000500007c02 */ /* 0x000fe20008000f00 */
[----:B-1234-:R-:W-:Y:S03]  /*09a0*/  BAR.SYNC.DEFER_BLOCKING 0x0 ;  /* 0x0000000000007b1d */ /* 0x01efe60000010000 */
[----:B------:R-:W-:-:S07]  /*09b0*/  ISETP.EQ.AND P2, PT, R0, 0x1, P1 ;  /* 0x000000010000780c */ /* 0x000fce0000f42270 */
[----:B------:R-:W-:Y:S06]  /*09c0*/  @!P0 BRA `(.L_x_6) ;  /* 0x0000008400308947 */ /* 0x000fec0003800000 */
[----:B------:R-:W-:-:S06]  /*09d0*/  UISETP.GT.U32.AND UP0, UPT, UR10, 0x3, UPT ;  /* 0x000000030a00788c */ /* 0x000fcc000bf04070 */
[----:B------:R-:W-:-:S13]  /*09e0*/  PLOP3.LUT P0, PT, PT, PT, UP0, 0x80, 0x0 ;  /* 0x000000000000781c */ /* 0x000fda0003f0f008 */
[----:B------:R-:W-:Y:S05]  /*09f0*/  @P0 EXIT ;  /* 0x000000000000094d */ /* 0x000fea0003800000 */
.L_x_7:
[----:B------:R-:W-:-:S08]  /*0a00*/  NOP ;  /* 0x0000000000007918 */ /* 0x000fd00000000000 */
[----:B------:R-:W1:Y:S02]  /*0a10*/  USETMAXREG.TRY_ALLOC.CTAPOOL UP0, 0xf0 ;  /* 0x000000f0000079c8 */ /* 0x000e640008000600 */
[----:B-1----:R-:W-:-:S13]  /*0a20*/  PLOP3.LUT P0, PT, PT, PT, UP0, 0x80, 0x0 ;  /* 0x000000000000781c */ /* 0x002fda0003f0f008 */
[----:B------:R-:W-:Y:S05]  /*0a30*/  @!P0 BRA `(.L_x_7) ;  /* 0xfffffffc00f08947 */ /* 0x000fea000383ffff */
[----:B------:R-:W-:Y:S01]  /*0a40*/  UISETP.NE.AND UP0, UPT, UR37, 0x1, UPT ;  /* 0x000000012500788c */ /* 0x000fe2000bf05270 */
[----:B------:R-:W1:Y:S01]  /*0a50*/  S2UR UR42, SR_CTAID.X ;  /* 0x00000000002a79c3 */ /* 0x000e620000002500 */
[----:B------:R-:W-:Y:S01]  /*0a60*/  UMOV UR5, URZ ;  /* 0x0000003f00057c82 */ /* 0x000fe20008000000 */
[----:B------:R-:W-:-:S03]  /*0a70*/  UMOV UR6, URZ ;  /* 0x0000003f00067c82 */ /* 0x000fc60008000000 */
[----:B------:R-:W-:-:S13]  /*0a80*/  PLOP3.LUT P0, PT, PT, PT, UP0, 0x80, 0x0 ;  /* 0x000000000000781c */ /* 0x000fda0003f0f008 */
[----:B------:R-:W-:Y:S05]  /*0a90*/  @!P0 BRA `(.L_x_8) ;  /* 0x00000000003c8947 */ /* 0x000fea0003800000 */
[----:B------:R-:W-:Y:S01]  /*0aa0*/  UISETP.NE.AND UP0, UPT, UR37, 0x2, UPT ;  /* 0x000000022500788c */ /* 0x000fe2000bf05270 */
[----:B------:R-:W-:-:S05]  /*0ab0*/  UMOV UR6, 0x1 ;  /* 0x0000000100067882 */ /* 0x000fca0000000000 */
[----:B------:R-:W-:-:S13]  /*0ac0*/  PLOP3.LUT P1, PT, PT, PT, UP0, 0x80, 0x0 ;  /* 0x000000000000781c */ /* 0x000fda0003f2f008 */
[----:B------:R-:W-:Y:S05]  /*0ad0*/  @!P1 BRA `(.L_x_8) ;  /* 0x00000000002c9947 */ /* 0x000fea0003800000 */
[----:B------:R-:W-:-:S06]  /*0ae0*/  UISETP.NE.AND UP0, UPT, UR37, 0x3, UPT ;  /* 0x000000032500788c */ /* 0x000fcc000bf05270 */
[----:B------:R-:W-:-:S13]  /*0af0*/  PLOP3.LUT P1, PT, PT, PT, UP0, 0x80, 0x0 ;  /* 0x000000000000781c */ /* 0x000fda0003f2f008 */
[----:B------:R-:W-:Y:S05]  /*0b00*/  @!P1 BRA `(.L_x_9) ;  /* 0x0000000000189947 */ /* 0x000fea0003800000 */
[----:B------:R-:W-:-:S11]  /*0b10*/  UISETP.NE.AND UP0, UPT, UR37, 0x4, UPT ;  /* 0x000000042500788c */ /* 0x000fd6000bf05270 */
[----:B------:R-:W-:Y:S01]  /*0b20*/  @!UP0 UMOV UR5, 0x1 ;  /* 0x0000000100058882 */ /* 0x000fe20000000000 */
[----:B------:R-:W-:Y:S01]  /*0b30*/  @!UP0 UMOV UR6, 0x1 ;  /* 0x0000000100068882 */ /* 0x000fe20000000000 */
[----:B------:R-:W-:Y:S01]  /*0b40*/  @UP0 UMOV UR5, URZ ;  /* 0x0000003f00050c82 */ /* 0x000fe20008000000 */
[----:B------:R-:W-:Y:S01]  /*0b50*/  @UP0 UMOV UR6, URZ ;  /* 0x0000003f00060c82 */ /* 0x000fe20008000000 */
[----:B------:R-:W-:Y:S05]  /*0b60*/  BRA `(.L_x_8) ;  /* 0x0000000000087947 */ /* 0x000fea0003800000 */
.L_x_9:
[----:B------:R-:W-:Y:S01]  /*0b70*/  UMOV UR5, 0x1 ;  /* 0x0000000100057882 */ /* 0x000fe20000000000 */
[----:B------:R-:W-:-:S05]  /*0b80*/  UMOV UR6, URZ ;  /* 0x0000003f00067c82 */ /* 0x000fca0008000000 */
.L_x_8:
[----:B------:R-:W-:Y:S05]  /*0b90*/  @!P0 BRA `(.L_x_10) ;  /* 0x00000000003c8947 */ /* 0x000fea0003800000 */
[----:B------:R-:W-:-:S06]  /*0ba0*/  UISETP.NE.AND UP0, UPT, UR37, 0x2, UPT ;  /* 0x000000022500788c */ /* 0x000fcc000bf05270 */
[----:B------:R-:W-:-:S13]  /*0bb0*/  PLOP3.LUT P0, PT, PT, PT, UP0, 0x80, 0x0 ;  /* 0x000000000000781c */ /* 0x000fda0003f0f008 */
[----:B------:R-:W-:Y:S05]  /*0bc0*/  @!P0 BRA `(.L_x_11) ;  /* 0x0000000000288947 */ /* 0x000fea0003800000 */
[----:B------:R-:W-:-:S06]  /*0bd0*/  UISETP.NE.AND UP0, UPT, UR37, 0x3, UPT ;  /* 0x000000032500788c */ /* 0x000fcc000bf05270 */
[----:B------:R-:W-:-:S13]  /*0be0*/  PLOP3.LUT P0, PT, PT, PT, UP0, 0x80, 0x0 ;  /* 0x000000000000781c */ /* 0x000fda0003f0f008 */
[----:B------:R-:W-:Y:S05]  /*0bf0*/  @!P0 BRA `(.L_x_12) ;  /* 0x0000000000148947 */ /* 0x000fea0003800000 */
[----:B------:R-:W-:-:S06]  /*0c00*/  UISETP.NE.AND UP0, UPT, UR37, 0x4, UPT ;  /* 0x000000042500788c */ /* 0x000fcc000bf05270 */
[----:B------:R-:W-:-:S13]  /*0c10*/  PLOP3.LUT P0, PT, PT, PT, UP0, 0x80, 0x0 ;  /* 0x000000000000781c */ /* 0x000fda0003f0f008 */
[----:B------:R-:W-:Y:S05]  /*0c20*/  @P0 BRA `(.L_x_13) ;  /* 0x00000000001c0947 */ /* 0x000fea0003800000 */
[----:B-1----:R-:W-:Y:S01]  /*0c30*/  ULEA UR42, UR42, 0x3, 0x1 ;  /* 0x000000032a2a7891 */ /* 0x002fe2000f8e083f */
[----:B------:R-:W-:Y:S11]  /*0c40*/  BRA `(.L_x_13) ;  /* 0x0000000000147947 */ /* 0x000ff60003800000 */
.L_x_12:
[----:B-1----:R-:W-:Y:S01]  /*0c50*/  ULEA UR42, UR42, 0x2, 0x1 ;  /* 0x000000022a2a7891 */ /* 0x002fe2000f8e083f */
[----:B------:R-:W-:Y:S11]  /*0c60*/  BRA `(.L_x_13) ;  /* 0x00000000000c7947 */ /* 0x000ff60003800000 */
.L_x_11:
[----:B-1----:R-:W-:Y:S01]  /*0c70*/  ULEA UR42, UR42, 0x1, 0x1 ;  /* 0x000000012a2a7891 */ /* 0x002fe2000f8e083f */
[----:B------:R-:W-:Y:S11]  /*0c80*/  BRA `(.L_x_13) ;  /* 0x0000000000047947 */ /* 0x000ff60003800000 */
.L_x_10:
[----:B-1----:R-:W-:-:S12]  /*0c90*/  USHF.L.U32 UR42, UR42, 0x1, URZ ;  /* 0x000000012a2a7899 */ /* 0x002fd8000800063f */
.L_x_13:
[----:B------:R-:W-:-:S04]  /*0ca0*/  ULOP3.LUT UR7, UR4, 0x1, URZ, 0xfc, !UPT ;  /* 0x0000000104077892 */ /* 0x000fc8000f8efc3f */
[----:B------:R-:W-:-:S06]  /*0cb0*/  UISETP.NE.AND UP0, UPT, UR7, 0x3, UPT ;  /* 0x000000030700788c */ /* 0x000fcc000bf05270 */
[----:B------:R-:W-:-:S13]  /*0cc0*/  PLOP3.LUT P0, PT, PT, PT, UP0, 0x80, 0x0 ;  /* 0x000000000000781c */ /* 0x000fda0003f0f008 */
[----:B------:R-:W-:Y:S05]  /*0cd0*/  @!P0 BRA `(.L_x_14) ;  /* 0x0000000000048947 */ /* 0x000fea0003800000 */
[----:B-1----:R-:W-:Y:S01]  /*0ce0*/  BPT.TRAP 0x1 ;  /* 0x000000040000795c */ /* 0x002fe20000300000 */
.L_x_14:
[----:B------:R-:W2:Y:S01]  /*0cf0*/  S2UR UR7, SR_CgaCtaId ;  /* 0x00000000000779c3 */ /* 0x000ea20000008800 */
[----:B------:R-:W-:Y:S01]  /*0d00*/  UMOV UR36, 0x400 ;  /* 0x0000040000247882 */ /* 0x000fe20000000000 */
[----:B------:R-:W-:-:S04]  /*0d10*/  MOV R0, UR5 ;  /* 0x0000000500007c02 */ /* 0x000fc80008000f00 */
[----:B------:R-:W-:Y:S01]  /*0d20*/  SHF.L.U32 R0, R0, 0x1f, RZ ;  /* 0x0000001f00007819 */ /* 0x000fe200000006ff */
[----:B--2---:R-:W-:-:S04]  /*0d30*/  ULEA UR36, UR7, UR36, 0x18 ;  /* 0x0000002407247291 */ /* 0x004fc8000f8ec03f */
[----:B------:R-:W-:-:S09]  /*0d40*/  ULEA UR7, UR6, UR36, 0x3 ;  /* 0x0000002406077291 */ /* 0x000fd2000f8e183f */
[----:B------:R-:W2:Y:S02]  /*0d50*/  SYNCS.PHASECHK.TRANS64.TRYWAIT P1, [UR7+0x1e050], R0 ;  /* 0x01e05000ff0075a7 */ /* 0x000ea40008020147 */
[----:B--2---:R-:W-:Y:S05]  /*0d60*/  @!P1 BRA `(.L_x_15) ;  /* 0x0000009800ec9947 */ /* 0x004fea0003800000 */
.L_x_95:
[----:B------:R-:W-:Y:S05]  /*0d70*/  @!P0 BRA `(.L_x_16) ;  /* 0x0000000000048947 */ /* 0x000fea0003800000 */
[----:B-1----:R-:W-:Y:S01]  /*0d80*/  BPT.TRAP 0x1 ;  /* 0x000000040000795c */ /* 0x002fe20000300000 */
.L_x_16:
[----:B------:R-:W-:-:S04]  /*0d90*/  SHF.L.U32 R5, RZ, 0x1f, RZ ;  /* 0x0000001fff057819 */ /* 0x000fc800000006ff */
[----:B------:R-:W3:Y:S02]  /*0da0*/  SYNCS.PHASECHK.TRANS64.TRYWAIT P1, [UR36+0x1e000], R5 ;  /* 0x01e00005ff0075a7 */ /* 0x000ee40008020164 */
[----:B---3--:R-:W-:Y:S05]  /*0db0*/  @!P1 BRA `(.L_x_17) ;  /* 0x0000009800f09947 */ /* 0x008fea0003800000 */
.L_x_96:
[----:B------:R-:W-:Y:S02]  /*0dc0*/  UIADD3 UR7, UR37, -0x1, URZ ;  /* 0xffffffff25077890 */ /* 0x000fe4000fffe03f */
[----:B------:R-:W-:-:S04]  /*0dd0*/  UIADD3 UR28, UR36, 0x1e090, URZ ;  /* 0x0001e090241c7890 */ /* 0x000fc8000fffe03f */
[----:B------:R-:W-:Y:S01]  /*0de0*/  ISETP.NE.AND P1, PT, RZ, UR7, PT ;  /* 0x00000007ff007c0c */ /* 0x000fe2000bf25270 */
[----:B------:R-:W-:Y:S02]  /*0df0*/  ULEA UR10, UR10, UR28, 0x3 ;  /* 0x0000001c0a0a7291 */ /* 0x000fe4000f8e183f */
[----:B------:R-:W-:Y:S01]  /*0e00*/  USHF.L.U32 UR7, UR7, 0x3, URZ ;  /* 0x0000000307077899 */ /* 0x000fe2000800063f */
[----:B--2---:R-:W-:-:S04]  /*0e10*/  SEL R0, RZ, 0x1, P1 ;  /* 0x00000001ff007807 */ /* 0x004fc80000800000 */
[----:B------:R-:W-:-:S04]  /*0e20*/  SHF.L.U32 R0, R0, 0x1f, RZ ;  /* 0x0000001f00007819 */ /* 0x000fc800000006ff */
[----:B------:R-:W2:Y:S02]  /*0e30*/  SYNCS.PHASECHK.TRANS64.TRYWAIT P1, [UR10], R0 ;  /* 0x00000000ff0075a7 */ /* 0x000ea4000802014a */
[----:B--2---:R-:W-:Y:S05]  /*0e40*/  @!P1 BRA `(.L_x_18) ;  /* 0x0000009800e49947 */ /* 0x004fea0003800000 */
.L_x_97:
[----:B------:R-:W-:Y:S01]  /*0e50*/  USHF.R.U32.HI UR5, URZ, 0x4, UR36 ;  /* 0x000000043f057899 */ /* 0x000fe20008011624 */
[----:B------:R-:W-:Y:S01]  /*0e60*/  WARPGROUP.ARRIVE ;  /* 0x00000000000079c5 */ /* 0x000fe20000000000 */
[----:B------:R-:W-:Y:S02]  /*0e70*/  UIADD3 UR8, UR36, 0x5000, URZ ;  /* 0x0000500024087890 */ /* 0x000fe4000fffe03f */
[----:B------:R-:W-:Y:S02]  /*0e80*/  ULOP3.LUT UR5, UR5, 0x3fff, URZ, 0xc0, !UPT ;  /* 0x00003fff05057892 */ /* 0x000fe4000f8ec03f */
[----:B------:R-:W-:Y:S02]  /*0e90*/  USHF.R.U32.HI UR8, URZ, 0x4, UR8 ;  /* 0x000000043f087899 */ /* 0x000fe40008011608 */
[----:B------:R-:W-:Y:S02]  /*0ea0*/  ULOP3.LUT UR24, UR5, 0x10000, URZ, 0xfc, !UPT ;  /* 0x0001000005187892 */ /* 0x000fe4000f8efc3f */
[----:B------:R-:W-:-:S02]  /*0eb0*/  ULOP3.LUT UR5, UR8, 0x3fff, URZ, 0xc0, !UPT ;  /* 0x00003fff08057892 */ /* 0x000fc4000f8ec03f */
[----:B------:R-:W-:Y:S02]  /*0ec0*/  UIMAD UR24, UR6, 0x280, UR24 ;  /* 0x00000280061878a4 */ /* 0x000fe4000f8e0218 */
[----:B------:R-:W-:Y:S01]  /*0ed0*/  ULOP3.LUT UR6, UR5, 0x10000, URZ, 0xfc, !UPT ;  /* 0x0001000005067892 */ /* 0x000fe2000f8efc3f */
[----:B------:R-:W-:Y:S01]  /*0ee0*/  UMOV UR9, 0xc0000010 ;  /* 0xc000001000097882 */ /* 0x000fe20000000000 */
[----:B------:R-:W-:Y:S01]  /*0ef0*/  UMOV UR11, 0xc0000010 ;  /* 0xc0000010000b7882 */ /* 0x000fe20000000000 */
[----:B------:R-:W-:Y:S02]  /*0f00*/  UIADD3 UR12, UR24, 0x80, URZ ;  /* 0x00000080180c7890 */ /* 0x000fe4000fffe03f */
[----:B------:R-:W-:Y:S02]  /*0f10*/  UMOV UR8, UR24 ;  /* 0x0000001800087c82 */ /* 0x000fe40008000000 */
[----:B------:R-:W-:Y:S01]  /*0f20*/  UMOV UR10, UR6 ;  /* 0x00000006000a7c82 */ /* 0x000fe20008000000 */
[----:B------:R-:W-:Y:S01]  /*0f30*/  UIADD3 UR14, UR6, 0x100, URZ ;  /* 0x00000100060e7890 */ /* 0x000fe2000fffe03f */
[----:B------:R-:W-:Y:S01]  /*0f40*/  HGMMA.64x128x16.F32 R24, gdesc[UR8], RZ, !UPT, gsb0 ;  /* 0x01e00000081879f0 */ /* 0x000fe2000c0008ff */
[----:B------:R-:W-:Y:S01]  /*0f50*/  UMOV UR13, 0xc0000010 ;  /* 0xc0000010000d7882 */ /* 0x000fe20000000000 */
[----:B------:R-:W-:Y:S01]  /*0f60*/  UMOV UR15, 0xc0000010 ;  /* 0xc0000010000f7882 */ /* 0x000fe20000000000 */
[----:B------:R-:W-:-:S02]  /*0f70*/  UIADD3 UR16, UR24, 0x100, URZ ;  /* 0x0000010018107890 */ /* 0x000fc4000fffe03f */
[----:B------:R-:W-:Y:S01]  /*0f80*/  UIADD3 UR18, UR6, 0x200, URZ ;  /* 0x0000020006127890 */ /* 0x000fe2000fffe03f */
[----:B------:R-:W-:Y:S01]  /*0f90*/  UMOV UR17, 0xc0000010 ;  /* 0xc000001000117882 */ /* 0x000fe20000000000 */
[----:B------:R-:W-:Y:S01]  /*0fa0*/  UMOV UR19, 0xc0000010 ;  /* 0xc000001000137882 */ /* 0x000fe20000000000 */
[----:B------:R-:W-:Y:S02]  /*0fb0*/  UIADD3 UR20, UR24, 0x180, URZ ;  /* 0x0000018018147890 */ /* 0x000fe4000fffe03f */
[----:B------:R-:W-:Y:S01]  /*0fc0*/  UIADD3 UR22, UR6, 0x300, URZ ;  /* 0x0000030006167890 */ /* 0x000fe2000fffe03f */
[----:B------:R-:W-:Y:S01]  /*0fd0*/  UMOV UR21, 0xc0000010 ;  /* 0xc000001000157882 */ /* 0x000fe20000000000 */
[----:B------:R-:W-:Y:S01]  /*0fe0*/  UMOV UR23, 0xc0000010 ;  /* 0xc000001000177882 */ /* 0x000fe20000000000 */
[----:B------:R-:W-:Y:S02]  /*0ff0*/  UIADD3 UR24, UR24, 0x200, URZ ;  /* 0x0000020018187890 */ /* 0x000fe4000fffe03f */
[----:B------:R-:W-:Y:S01]  /*1000*/  UIADD3 UR26, UR6, 0x400, URZ ;  /* 0x00000400061a7890 */ /* 0x000fe2000fffe03f */
[----:B------:R-:W-:Y:S01]  /*1010*/  UMOV UR25, 0xc0000010 ;  /* 0xc000001000197882 */ /* 0x000fe20000000000 */
[----:B------:R-:W-:Y:S01]  /*1020*/  UMOV UR27, 0xc0000010 ;  /* 0xc0000010001b7882 */ /* 0x000fe20000000000 */
[----:B------:R-:W-:Y:S01]  /*1030*/  ULDC UR10, c[0x0][0x604] ;  /* 0x00018100000a7ab9 */ /* 0x000fe20000000800 */
[----:B------:R-:W-:Y:S01]  /*1040*/  ULDC UR11, c[0x0][0x604] ;  /* 0x00018100000b7ab9 */ /* 0x000fe20000000800 */
[----:B------:R-:W-:Y:S01]  /*1050*/  ULOP3.LUT UR7, UR7, 0x8, URZ, 0xc, !UPT ;  /* 0x0000000807077892 */ /* 0x000fe2000f8e0c3f */
[----:B------:R-:W-:-:S02]  /*1060*/  WARPGROUP.DEPBAR.LE gsb0, 0x0 ;  /* 0x00008000000079c5 */ /* 0x000fc40000010000 */
[----:B------:R-:W-:-:S06]  /*1070*/  WARPGROUP.ARRIVE ;  /* 0x00000000000079c5 */ /* 0x000fcc0000000000 */
[----:B------:R-:W-:Y:S03]  /*1080*/  HGMMA.64x128x16.F32 R24, gdesc[UR12], R24, gsb0 ;  /* 0x01e000000c1879f0 */ /* 0x000fe60008000818 */
[----:B------:R-:W-:Y:S02]  /*1090*/  WARPGROUP.DEPBAR.LE gsb0, 0x0 ;  /* 0x00008000000079c5 */ /* 0x000fe40000010000 */
[----:B------:R-:W-:-:S07]  /*10a0*/  WARPGROUP.ARRIVE ;  /* 0x00000000000079c5 */ /* 0x000fce0000000000 */
        /* <DEDUP_REMOVED lines=8> */
[----:B--2---:R-:W-:-:S04]  /*1130*/  FMNMX R3, R24, R25, !PT ;  /* 0x0000001918037209 */ /* 0x004fc80007800000 */
[----:B------:R-:W-:-:S04]  /*1140*/  FMNMX R0, R28, R3, !PT ;  /* 0x000000031c007209 */ /* 0x000fc80007800000 */
        /* <DEDUP_REMOVED lines=9> */
[----:B------:R-:W-:Y:S02]  /*11e0*/  FMNMX R0, R48, R3, !PT ;  /* 0x0000000330007209 */ /* 0x000fe40007800000 */
[----:B------:R-:W-:Y:S02]  /*11f0*/  FMNMX R3, R26, R27, !PT ;  /* 0x0000001b1a037209 */ /* 0x000fe40007800000 */
[----:B------:R-:W-:Y:S02]  /*1200*/  FMNMX R7, R49, R0, !PT ;  /* 0x0000000031077209 */ /* 0x000fe40007800000 */
[----:B------:R-:W-:Y:S02]  /*1210*/  FMNMX R0, R30, R3, !PT ;  /* 0x000000031e007209 */ /* 0x000fe40007800000 */
[----:B------:R-:W-:Y:S02]  /*1220*/  FMNMX R2, R52, R7, !PT ;  /* 0x0000000734027209 */ /* 0x000fe40007800000 */
[----:B------:R-:W-:-:S02]  /*1230*/  FMNMX R3, R31, R0, !PT ;  /* 0x000000001f037209 */ /* 0x000fc40007800000 */
        /* <DEDUP_REMOVED lines=33> */
[----:B------:R-:W-:-:S03]  /*1450*/  FMNMX R0, R66, R3, !PT ;  /* 0x0000000342007209 */ /* 0x000fc60007800000 */
[----:B------:R-:W2:Y:S01]  /*1460*/  SHFL.BFLY PT, R7, R2, 0x1, 0x1f ;  /* 0x0c201f0002077f89 */ /* 0x000ea200000e0000 */
[----:B------:R-:W-:-:S04]  /*1470*/  FMNMX R3, R67, R0, !PT ;  /* 0x0000000043037209 */ /* 0x000fc80007800000 */
[----:B------:R-:W-:-:S04]  /*1480*/  FMNMX R0, R70, R3, !PT ;  /* 0x0000000346007209 */ /* 0x000fc80007800000 */
[----:B------:R-:W-:-:S04]  /*1490*/  FMNMX R3, R71, R0, !PT ;  /* 0x0000000047037209 */ /* 0x000fc80007800000 */
[----:B------:R-:W-:-:S04]  /*14a0*/  FMNMX R0, R74, R3, !PT ;  /* 0x000000034a007209 */ /* 0x000fc80007800000 */
[----:B------:R-:W-:-:S04]  /*14b0*/  FMNMX R3, R75, R0, !PT ;  /* 0x000000004b037209 */ /* 0x000fc80007800000 */
[----:B------:R-:W-:Y:S02]  /*14c0*/  FMNMX R0, R78, R3, !PT ;  /* 0x000000034e007209 */ /* 0x000fe40007800000 */
[----:B--2---:R-:W-:Y:S02]  /*14d0*/  FMNMX R7, R2, R7, !PT ;  /* 0x0000000702077209 */ /* 0x004fe40007800000 */
[----:B------:R-:W-:-:S03]  /*14e0*/  FMNMX R3, R79, R0, !PT ;  /* 0x000000004f037209 */ /* 0x000fc60007800000 */
[----:B------:R-:W2:Y:S01]  /*14f0*/  SHFL.BFLY PT, R4, R7, 0x2, 0x1f ;  /* 0x0c401f0007047f89 */ /* 0x000ea200000e0000 */
[----:B------:R-:W-:-:S04]  /*1500*/  FMNMX R0, R82, R3, !PT ;  /* 0x0000000352007209 */ /* 0x000fc80007800000 */
[----:B------:R-:W-:-:S04]  /*1510*/  FMNMX R3, R83, R0, !PT ;  /* 0x0000000053037209 */ /* 0x000fc80007800000 */
[----:B------:R-:W-:-:S04]  /*1520*/  FMNMX R0, R86, R3, !PT ;  /* 0x0000000356007209 */ /* 0x000fc80007800000 */
[----:B------:R-:W-:-:S05]  /*1530*/  FMNMX R0, R87, R0, !PT ;  /* 0x0000000057007209 */ /* 0x000fca0007800000 */
[----:B------:R-:W3:Y:S01]  /*1540*/  SHFL.BFLY PT, R9, R0, 0x1, 0x1f ;  /* 0x0c201f0000097f89 */ /* 0x000ee200000e0000 */
[----:B--2---:R-:W-:-:S04]  /*1550*/  FMNMX R3, R7, R4, !PT ;  /* 0x0000000407037209 */ /* 0x004fc80007800000 */
[----:B------:R-:W-:-:S04]  /*1560*/  FSETP.NEU.AND P1, PT, R3, -INF , PT ;  /* 0xff8000000300780b */ /* 0x000fc80003f2d000 */
[----:B------:R-:W-:-:S05]  /*1570*/  FSEL R2, R3, RZ, P1 ;  /* 0x000000ff03027208 */ /* 0x000fca0000800000 */
[----:B------:R-:W-:Y:S01]  /*1580*/  FMUL R2, R2, UR10 ;  /* 0x0000000a02027c20 */ /* 0x000fe20008400000 */
[----:B------:R-:W-:-:S03]  /*1590*/  ULDC UR10, c[0x0][0x604] ;  /* 0x00018100000a7ab9 */ /* 0x000fc60000000800 */
[--C-:B------:R-:W-:Y:S01]  /*15a0*/  FFMA R24, R24, UR10, -R2.reuse ;  /* 0x0000000a18187c23 */ /* 0x100fe20008000802 */
[----:B---3--:R-:W-:Y:S01]  /*15b0*/  FMNMX R9, R0, R9, !PT ;  /* 0x0000000900097209 */ /* 0x008fe20007800000 */
[----:B------:R-:W-:Y:S02]  /*15c0*/  ULDC UR10, c[0x0][0x604] ;  /* 0x00018100000a7ab9 */ /* 0x000fe40000000800 */
[--C-:B------:R-:W-:Y:S01]  /*15d0*/  FFMA R7, R25, UR10, -R2.reuse ;  /* 0x0000000a19077c23 */ /* 0x100fe20008000802 */
[----:B------:R-:W-:Y:S01]  /*15e0*/  ULDC UR10, c[0x0][0x604] ;  /* 0x00018100000a7ab9 */ /* 0x000fe20000000800 */
[----:B------:R-:W2:Y:S01]  /*15f0*/  SHFL.BFLY PT, R4, R9, 0x2, 0x1f ;  /* 0x0c401f0009047f89 */ /* 0x000ea200000e0000 */
[--C-:B------:R-:W-:Y:S01]  /*1600*/  FFMA R6, R28, UR10, -R2.reuse ;  /* 0x0000000a1c067c23 */ /* 0x100fe20008000802 */
[----:B------:R-:W-:Y:S01]  /*1610*/  ULDC UR10, c[0x0][0x604] ;  /* 0x00018100000a7ab9 */ /* 0x000fe20000000800 */
[----:B------:R-:W-:Y:S01]  /*1620*/  FSETP.GEU.AND P1, PT, R24, -126, PT ;  /* 0xc2fc00001800780b */ /* 0x000fe20003f2e000 */
[--C-:B------:R-:W-:Y:S01]  /*1630*/  FFMA R29, R29, UR10, -R2.reuse ;  /* 0x0000000a1d1d7c23 */ /* 0x100fe20008000802 */
[----:B------:R-:W-:Y:S01]  /*1640*/  ULDC UR10, c[0x0][0x604] ;  /* 0x00018100000a7ab9 */ /* 0x000fe20000000800 */
[----:B------:R-:W-:Y:S01]  /*1650*/  FSETP.GEU.AND P4, PT, R7, -126, PT ;  /* 0xc2fc00000700780b */ /* 0x000fe20003f8e000 */
[--C-:B------:R-:W-:Y:S01]  /*1660*/  FFMA R28, R32, UR10, -R2.reuse ;  /* 0x0000000a201c7c23 */ /* 0x100fe20008000802 */
[----:B------:R-:W-:Y:S01]  /*1670*/  ULDC UR10, c[0x0][0x604] ;  /* 0x00018100000a7ab9 */ /* 0x000fe20000000800 */
[----:B------:R-:W-:Y:S01]  /*1680*/  FSETP.GEU.AND P2, PT, R29, -126, PT ;  /* 0xc2fc00001d00780b */ /* 0x000fe20003f4e000 */
[--C-:B------:R-:W-:Y:S01]  /*1690*/  FFMA R11, R33, UR10, -R2.reuse ;  /* 0x0000000a210b7c23 */ /* 0x100fe20008000802 */
[----:B------:R-:W-:Y:S01]  /*16a0*/  FSETP.GEU.AND P3, PT, R6, -126, PT ;  /* 0xc2fc00000600780b */ /* 0x000fe20003f6e000 */
[----:B------:R-:W-:Y:S01]  /*16b0*/  ULDC UR10, c[0x0][0x604] ;  /* 0x00018100000a7ab9 */ /* 0x000fe20000000800 */
[----:B------:R-:W-:Y:S01]  /*16c0*/  FSETP.GEU.AND P6, PT, R28, -126, PT ;  /* 0xc2fc00001c00780b */ /* 0x000fe20003fce000 */
[--C-:B------:R-:W-:Y:S01]  /*16d0*/  FFMA R8, R36, UR10, -R2.reuse ;  /* 0x0000000a24087c23 */ /* 0x100fe20008000802 */
[----:B------:R-:W-:Y:S01]  /*16e0*/  ULDC UR10, c[0x0][0x604] ;  /* 0x00018100000a7ab9 */ /* 0x000fe20000000800 */
[----:B------:R-:W-:Y:S01]  /*16f0*/  @!P1 FMUL R24, R24, 0.5 ;  /* 0x3f00000018189820 */ /* 0x000fe20000400000 */
[--C-:B------:R-:W-:Y:S01]  /*1700*/  FFMA R13, R37, UR10, -R2.reuse ;  /* 0x0000000a250d7c23 */ /* 0x100fe20008000802 */
[----:B------:R-:W-:Y:S01]  /*1710*/  ULDC UR10, c[0x0][0x604] ;  /* 0x00018100000a7ab9 */ /* 0x000fe20000000800 */
[----:B------:R-:W-:Y:S01]  /*1720*/  @!P4 FMUL R7, R7, 0.5 ;  /* 0x3f0000000707c820 */ /* 0x000fe20000400000 */
[--C-:B------:R-:W-:Y:S01]  /*1730*/  FFMA R32, R40, UR10, -R2.reuse ;  /* 0x0000000a28207c23 */ /* 0x100fe20008000802 */
[----:B------:R-:W-:Y:S01]  /*1740*/  ULDC UR10, c[0x0][0x604] ;  /* 0x00018100000a7ab9 */ /* 0x000fe20000000800 */
[----:B------:R-:W-:Y:S01]  /*1750*/  @!P2 FMUL R29, R29, 0.5 ;  /* 0x3f0000001d1da820 */ /* 0x000fe20000400000 */
[----:B------:R-:W3:Y:S01]  /*1760*/  MUFU.EX2 R24, R24 ;  /* 0x0000001800187308 */ /* 0x000ee20000000800 */
[----:B--2---:R-:W-:Y:S01]  /*1770*/  FMNMX R4, R9, R4, !PT ;  /* 0x0000000409047209 */ /* 0x004fe20007800000 */
[----:B------:R-:W-:Y:S01]  /*1780*/  @!P3 FMUL R6, R6, 0.5 ;  /* 0x3f0000000606b820 */ /* 0x000fe20000400000 */
[----:B------:R-:W-:Y:S01]  /*1790*/  @!P6 FMUL R28, R28, 0.5 ;  /* 0x3f0000001c1ce820 */ /* 0x000fe20000400000 */
[----:B------:R-:W-:Y:S01]  /*17a0*/  FFMA R15, R41, UR10, -R2 ;  /* 0x0000000a290f7c23 */ /* 0x000fe20008000802 */
[----:B------:R-:W-:Y:S01]  /*17b0*/  FSETP.NEU.AND P5, PT, R4, -INF , PT ;  /* 0xff8000000400780b */ /* 0x000fe20003fad000 */
[----:B------:R-:W-:-:S02]  /*17c0*/  ULDC UR10, c[0x0][0x604] ;  /* 0x00018100000a7ab9 */ /* 0x000fc40000000800 */
[----:B------:R-:W2:Y:S01]  /*17d0*/  MUFU.EX2 R9, R29 ;  /* 0x0000001d00097308 */ /* 0x000ea20000000800 */
[----:B------:R-:W-:Y:S01]  /*17e0*/  FSEL R0, R4, RZ, P5 ;  /* 0x000000ff04007208 */ /* 0x000fe20002800000 */
[--C-:B------:R-:W-:Y:S01]  /*17f0*/  FFMA R10, R44, UR10, -R2.reuse ;  /* 0x0000000a2c0a7c23 */ /* 0x100fe20008000802 */
[----:B------:R-:W-:Y:S01]  /*1800*/  FSETP.GEU.AND P5, PT, R11, -126, PT ;  /* 0xc2fc00000b00780b */ /* 0x000fe20003fae000 */
[----:B------:R-:W-:Y:S02]  /*1810*/  ULDC UR10, c[0x0][0x604] ;  /* 0x00018100000a7ab9 */ /* 0x000fe40000000800 */
[--C-:B------:R-:W-:Y:S01]  /*1820*/  FFMA R17, R45, UR10, -R2.reuse ;  /* 0x0000000a2d117c23 */ /* 0x100fe20008000802 */
[----:B------:R-:W-:Y:S01]  /*1830*/  ULDC UR10, c[0x0][0x604] ;  /* 0x00018100000a7ab9 */ /* 0x000fe20000000800 */
[----:B------:R-:W4:Y:S01]  /*1840*/  MUFU.EX2 R7, R7 ;  /* 0x0000000700077308 */ /* 0x000f220000000800 */
[----:B---3--:R-:W-:Y:S01]  /*1850*/  @!P1 FMUL R24, R24, R24 ;  /* 0x0000001818189220 */ /* 0x008fe20000400000 */
[----:B------:R-:W-:Y:S01]  /*1860*/  FSETP.GEU.AND P1, PT, R8, -126, PT ;  /* 0xc2fc00000800780b */ /* 0x000fe20003f2e000 */
[----:B------:R-:W-:Y:S01]  /*1870*/  FFMA R36, R48, UR10, -R2 ;  /* 0x0000000a30247c23 */ /* 0x000fe20008000802 */
[----:B------:R-:W-:-:S02]  /*1880*/  ULDC UR10, c[0x0][0x604] ;  /* 0x00018100000a7ab9 */ /* 0x000fc40000000800 */
[--C-:B------:R-:W-:Y:S01]  /*1890*/  FFMA R49, R49, UR10, -R2.reuse ;  /* 0x0000000a31317c23 */ /* 0x100fe20008000802 */
[----:B------:R-:W-:Y:S01]  /*18a0*/  ULDC UR10, c[0x0][0x604] ;  /* 0x00018100000a7ab9 */ /* 0x000fe20000000800 */
[----:B------:R-:W-:Y:S01]  /*18b0*/  @!P5 FMUL R11, R11, 0.5 ;  /* 0x3f0000000b0bd820 */ /* 0x000fe20000400000 */
[----:B------:R-:W3:Y:S01]  /*18c0*/  MUFU.EX2 R6, R6 ;  /* 0x0000000600067308 */ /* 0x000ee20000000800 */
[----:B--2---:R-:W-:Y:S01]  /*18d0*/  @!P2 FMUL R9, R9, R9 ;  /* 0x000000090909a220 */ /* 0x004fe20000400000 */
[----:B------:R-:W-:Y:S01]  /*18e0*/  FSETP.GEU.AND P2, PT, R15, -126, PT ;  /* 0xc2fc00000f00780b */ /* 0x000fe20003f4e000 */
[--C-:B------:R-:W-:Y:S01]  /*18f0*/  FFMA R52, R52, UR10, -R2.reuse ;  /* 0x0000000a34347c23 */ /* 0x100fe20008000802 */
[----:B------:R-:W-:Y:S02]  /*1900*/  ULDC UR10, c[0x0][0x604] ;  /* 0x00018100000a7ab9 */ /* 0x000fe40000000800 */
[----:B------:R-:W-:Y:S01]  /*1910*/  @!P1 FMUL R8, R8, 0.5 ;  /* 0x3f00000008089820 */ /* 0x000fe20000400000 */
[----:B------:R-:W-:Y:S01]  /*1920*/  FFMA R53, R53, UR10, -R2 ;  /* 0x0000000a35357c23 */ /* 0x000fe20008000802 */
[----:B------:R-:W2:Y:S01]  /*1930*/  MUFU.EX2 R28, R28 ;  /* 0x0000001c001c7308 */ /* 0x000ea20000000800 */
[----:B----4-:R-:W-:Y:S01]  /*1940*/  @!P4 FMUL R7, R7, R7 ;  /* 0x000000070707c220 */ /* 0x010fe20000400000 */
[----:B------:R-:W-:Y:S01]  /*1950*/  FSETP.GEU.AND P4, PT, R13, -126, PT ;  /* 0xc2fc00000d00780b */ /* 0x000fe20003f8e000 */
[----:B------:R-:W-:-:S02]  /*1960*/  ULDC UR10, c[0x0][0x604] ;  /* 0x00018100000a7ab9 */ /* 0x000fc40000000800 */
[--C-:B------:R-:W-:Y:S01]  /*1970*/  FFMA R56, R56, UR10, -R2.reuse ;  /* 0x0000000a38387c23 */ /* 0x100fe20008000802 */
[----:B------:R-:W-:Y:S01]  /*1980*/  ULDC UR10, c[0x0][0x604] ;  /* 0x00018100000a7ab9 */ /* 0x000fe20000000800 */
[----:B------:R-:W-:Y:S01]  /*1990*/  @!P2 FMUL R15, R15, 0.5 ;  /* 0x3f0000000f0fa820 */ /* 0x000fe20000400000 */
[----:B------:R-:W4:Y:S01]  /*19a0*/  MUFU.EX2 R11, R11 ;  /* 0x0000000b000b7308 */ /* 0x000f220000000800 */
[----:B---3--:R-:W-:Y:S01]  /*19b0*/  @!P3 FMUL R6, R6, R6 ;  /* 0x000000060606b220 */ /* 0x008fe20000400000 */
[----:B------:R-:W-:Y:S01]  /*19c0*/  FSETP.GEU.AND P3, PT, R32, -126, PT ;  /* 0xc2fc00002000780b */ /* 0x000fe20003f6e000 */
[--C-:B------:R-:W-:Y:S01]  /*19d0*/  FFMA R57, R57, UR10, -R2.reuse ;  /* 0x0000000a39397c23 */ /* 0x100fe20008000802 */
[----:B------:R-:W-:Y:S02]  /*19e0*/  ULDC UR10, c[0x0][0x604] ;  /* 0x00018100000a7ab9 */ /* 0x000fe40000000800 */
[----:B------:R-:W-:Y:S01]  /*19f0*/  FFMA R60, R60, UR10, -R2 ;  /* 0x0000000a3c3c7c23 */ /* 0x000fe20008000802 */
[----:B------:R-:W-:Y:S01]  /*1a00*/  @!P4 FMUL R13, R13, 0.5 ;  /* 0x3f0000000d0dc820 */ /* 0x000fe20000400000 */
[----:B------:R-:W3:Y:S01]  /*1a10*/  MUFU.EX2 R15, R15 ;  /* 0x0000000f000f7308 */ /* 0x000ee20000000800 */
[----:B--2---:R-:W-:Y:S01]  /*1a20*/  @!P6 FMUL R28, R28, R28 ;  /* 0x0000001c1c1ce220 */ /* 0x004fe20000400000 */
[----:B------:R-:W-:Y:S01]  /*1a30*/  FSETP.GEU.AND P6, PT, R10, -126, PT ;  /* 0xc2fc00000a00780b */ /* 0x000fe20003fce000 */
[----:B------:R-:W-:-:S02]  /*1a40*/  ULDC UR10, c[0x0][0x604] ;  /* 0x00018100000a7ab9 */ /* 0x000fc40000000800 */
[--C-:B------:R-:W-:Y:S01]  /*1a50*/  FFMA R61, R61, UR10, -R2.reuse ;  /* 0x0000000a3d3d7c23 */ /* 0x100fe20008000802 */
[----:B------:R-:W-:Y:S01]  /*1a60*/  ULDC UR10, c[0x0][0x604] ;  /* 0x00018100000a7ab9 */ /* 0x000fe20000000800 */
[----:B------:R-:W-:Y:S01]  /*1a70*/  @!P3 FMUL R32, R32, 0.5 ;  /* 0x3f0000002020b820 */ /* 0x000fe20000400000 */
[----:B------:R-:W2:Y:S01]  /*1a80*/  MUFU.EX2 R8, R8 ;  /* 0x0000000800087308 */ /* 0x000ea20000000800 */
[----:B----4-:R-:W-:Y:S01]  /*1a90*/  @!P5 FMUL R11, R11, R11 ;  /* 0x0000000b0b0bd220 */ /* 0x010fe20000400000 */
[----:B------:R-:W-:Y:S01]  /*1aa0*/  FSETP.GEU.AND P5, PT, R17, -126, PT ;  /* 0xc2fc00001100780b */ /* 0x000fe20003fae000 */
[--C-:B------:R-:W-:Y:S01]  /*1ab0*/  FFMA R64, R64, UR10, -R2.reuse ;  /* 0x0000000a40407c23 */ /* 0x100fe20008000802 */
[----:B------:R-:W-:Y:S02]  /*1ac0*/  ULDC UR10, c[0x0][0x604] ;  /* 0x00018100000a7ab9 */ /* 0x000fe40000000800 */
[----:B------:R-:W-:Y:S01]  /*1ad0*/  FFMA R65, R65, UR10, -R2 ;  /* 0x0000000a41417c23 */ /* 0x000fe20008000802 */
[----:B------:R-:W-:Y:S01]  /*1ae0*/  @!P6 FMUL R10, R10, 0.5 ;  /* 0x3f0000000a0ae820 */ /* 0x000fe20000400000 */
[----:B------:R-:W4:Y:S01]  /*1af0*/  MUFU.EX2 R13, R13 ;  /* 0x0000000d000d7308 */ /* 0x000f220000000800 */
[----:B---3--:R-:W-:Y:S01]  /*1b00*/  @!P2 FMUL R15, R15, R15 ;  /* 0x0000000f0f0fa220 */ /* 0x008fe20000400000 */
[----:B------:R-:W-:Y:S01]  /*1b10*/  FSETP.GEU.AND P2, PT, R53, -126, PT ;  /* 0xc2fc00003500780b */ /* 0x000fe20003f4e000 */
        /* <DEDUP_REMOVED lines=9> */
[----:B------:R-:W-:Y:S01]  /*1bb0*/  FFMA R72, R72, UR10, -R2 ;  /* 0x0000000a48487c23 */ /* 0x000fe20008000802 */
[----:B------:R-:W-:Y:S01]  /*1bc0*/  @!P2 FMUL R53, R53, 0.5 ;  /* 0x3f0000003535a820 */ /* 0x000fe20000400000 */
        /* <DEDUP_REMOVED lines=32> */
[----:B------:R-:W-:Y:S01]  /*1dd0*/  FFMA R2, R85, UR10, -R2 ;  /* 0x0000000a55027c23 */ /* 0x000fe20008000802 */
[----:B------:R-:W-:Y:S01]  /*1de0*/  ULDC UR10, c[0x0][0x604] ;  /* 0x00018100000a7ab9 */ /* 0x000fe20000000800 */
[----:B------:R-:W-:Y:S01]  /*1df0*/  @!P5 FMUL R57, R57, 0.5 ;  /* 0x3f0000003939d820 */ /* 0x000fe20000400000 */
[----:B------:R-:W3:Y:S01]  /*1e00*/  MUFU.EX2 R19, R56 ;  /* 0x0000003800137308 */ /* 0x000ee20000000800 */
[----:B--2---:R-:W-:Y:S01]  /*1e10*/  @!P1 FMUL R36, R36, R36 ;  /* 0x0000002424249220 */ /* 0x004fe20000400000 */
[----:B------:R-:W-:Y:S01]  /*1e20*/  FSETP.GEU.AND P1, PT, R60, -126, PT ;  /* 0xc2fc00003c00780b */ /* 0x000fe20003f2e000 */
[----:B------:R-:W-:Y:S01]  /*1e30*/  FMUL R0, R0, UR10 ;  /* 0x0000000a00007c20 */ /* 0x000fe20008400000 */
[----:B------:R-:W-:-:S03]  /*1e40*/  ULDC UR10, c[0x0][0x604] ;  /* 0x00018100000a7ab9 */ /* 0x000fc60000000800 */
        /* <DEDUP_REMOVED lines=25> */
[----:B------:R-:W-:-:S04]  /*1fe0*/  ULDC UR10, c[0x0][0x604] ;  /* 0x00018100000a7ab9 */ /* 0x000fc80000000800 */
[----:B------:R-:W-:Y:S01]  /*1ff0*/  @!P5 FMUL R69, R69, 0.5 ;  /* 0x3f0000004545d820 */ /* 0x000fe20000400000 */
[----:B------:R-:W4:Y:S01]  /*2000*/  MUFU.EX2 R12, R61 ;  /* 0x0000003d000c7308 */ /* 0x000f220000000800 */
[----:B---3--:R-:W-:Y:S01]  /*2010*/  @!P2 FMUL R44, R44, R44 ;  /* 0x0000002c2c2ca220 */ /* 0x008fe20000400000 */
[----:B------:R-:W-:-:S05]  /*2020*/  FSETP.GEU.AND P2, PT, R77, -126, PT ;  /* 0xc2fc00004d00780b */ /* 0x000fca0003f4e000 */
[----:B------:R-:W-:Y:S01]  /*2030*/  @!P3 FMUL R64, R64, 0.5 ;  /* 0x3f0000004040b820 */ /* 0x000fe20000400000 */
[----:B------:R-:W3:Y:S01]  /*2040*/  MUFU.EX2 R25, R68 ;  /* 0x0000004400197308 */ /* 0x000ee20000000800 */
[----:B--2---:R-:W-:Y:S01]  /*2050*/  @!P1 FMUL R21, R21, R21 ;  /* 0x0000001515159220 */ /* 0x004fe20000400000 */
[----:B------:R-:W-:-:S05]  /*2060*/  FSETP.GEU.AND P1, PT, R72, -126, PT ;  /* 0xc2fc00004800780b */ /* 0x000fca0003f2e000 */
[----:B------:R-:W-:Y:S01]  /*2070*/  @!P2 FMUL R77, R77, 0.5 ;  /* 0x3f0000004d4da820 */ /* 0x000fe20000400000 */
[----:B------:R-:W2:Y:S01]  /*2080*/  MUFU.EX2 R14, R69 ;  /* 0x00000045000e7308 */ /* 0x000ea20000000800 */
[----:B----4-:R-:W-:Y:S01]  /*2090*/  @!P4 FMUL R12, R12, R12 ;  /* 0x0000000c0c0cc220 */ /* 0x010fe20000400000 */
[----:B------:R-:W-:-:S05]  /*20a0*/  FSETP.GEU.AND P4, PT, R73, -126, PT ;  /* 0xc2fc00004900780b */ /* 0x000fca0003f8e000 */
        /* <DEDUP_REMOVED lines=31> */
[----:B------:R-:W-:-:S03]  /*22a0*/  FSETP.GEU.AND P5, PT, R45, -126, PT ;  /* 0xc2fc00002d00780b */ /* 0x000fc60003fae000 */
[----:B------:R-:W-:Y:S02]  /*22b0*/  FADD R61, R49, R18 ;  /* 0x00000012313d7221 */ /* 0x000fe40000000000 */
[----:B------:R-:W-:Y:S01]  /*22c0*/  @!P6 FMUL R30, R30, 0.5 ;  /* 0x3f0000001e1ee820 */ /* 0x000fe20000400000 */
[----:B------:R2:W5:Y:S01]  /*22d0*/  MUFU.EX2 R20, R2 ;  /* 0x0000000200147308 */ /* 0x0005620000000800 */
[----:B----4-:R-:W-:Y:S01]  /*22e0*/  @!P3 FMUL R33, R33, R33 ;  /* 0x000000212121b220 */ /* 0x010fe20000400000 */
[----:B------:R-:W-:-:S05]  /*22f0*/  FSETP.GEU.AND P3, PT, R26, -126, PT ;  /* 0xc2fc00001a00780b */ /* 0x000fca0003f6e000 */
[----:B------:R-:W-:Y:S01]  /*2300*/  @!P5 FMUL R45, R45, 0.5 ;  /* 0x3f0000002d2dd820 */ /* 0x000fe20000400000 */
[----:B------:R-:W4:Y:S01]  /*2310*/  MUFU.EX2 R27, R27 ;  /* 0x0000001b001b7308 */ /* 0x000f220000000800 */
[--C-:B--2---:R-:W-:Y:S01]  /*2320*/  FFMA R2, R35, UR10, -R0.reuse ;  /* 0x0000000a23027c23 */ /* 0x104fe20008000800 */
[----:B------:R-:W-:Y:S01]  /*2330*/  ULDC UR10, c[0x0][0x604] ;  /* 0x00018100000a7ab9 */ /* 0x000fe20000000800 */
[----:B---3--:R-:W-:Y:S01]  /*2340*/  @!P1 FMUL R41, R41, R41 ;  /* 0x0000002929299220 */ /* 0x008fe20000400000 */
[----:B------:R-:W-:Y:S01]  /*2350*/  FFMA R38, R38, UR10, -R0 ;  /* 0x0000000a26267c23 */ /* 0x000fe20008000800 */
[----:B------:R-:W-:Y:S01]  /*2360*/  ULDC UR10, c[0x0][0x604] ;  /* 0x00018100000a7ab9 */ /* 0x000fe20000000800 */
[----:B------:R-:W-:Y:S01]  /*2370*/  FSETP.GEU.AND P1, PT, R34, -126, PT ;  /* 0xc2fc00002200780b */ /* 0x000fe20003f2e000 */
[----:B------:R-:W-:Y:S01]  /*2380*/  @!P3 FMUL R26, R26, 0.5 ;  /* 0x3f0000001a1ab820 */ /* 0x000fe20000400000 */
[----:B------:R-:W2:Y:S01]  /*2390*/  MUFU.EX2 R31, R30 ;  /* 0x0000001e001f7308 */ /* 0x000ea20000000800 */
[----:B-----5:R-:W-:Y:S01]  /*23a0*/  @!P4 FMUL R20, R20, R20 ;  /* 0x000000141414c220 */ /* 0x020fe20000400000 */
[----:B------:R-:W-:-:S06]  /*23b0*/  FSETP.GEU.AND P4, PT, R2, -126, PT ;  /* 0xc2fc00000200780b */ /* 0x000fcc0003f8e000 */
[----:B------:R-:W3:Y:S01]  /*23c0*/  MUFU.EX2 R56, R45 ;  /* 0x0000002d00387308 */ /* 0x000ee20000000800 */
[----:B----4-:R-:W-:Y:S02]  /*23d0*/  @!P2 FMUL R27, R27, R27 ;  /* 0x0000001b1b1ba220 */ /* 0x010fe40000400000 */
[----:B------:R-:W-:-:S04]  /*23e0*/  @!P1 FMUL R34, R34, 0.5 ;  /* 0x3f00000022229820 */ /* 0x000fc80000400000 */
[----:B------:R-:W-:Y:S01]  /*23f0*/  @!P4 FMUL R2, R2, 0.5 ;  /* 0x3f0000000202c820 */ /* 0x000fe20000400000 */
[----:B------:R4:W5:Y:S01]  /*2400*/  MUFU.EX2 R22, R26 ;  /* 0x0000001a00167308 */ /* 0x0009620000000800 */
[----:B--2---:R-:W-:-:S07]  /*2410*/  @!P6 FMUL R31, R31, R31 ;  /* 0x0000001f1f1fe220 */ /* 0x004fce0000400000 */
[----:B------:R-:W2:Y:S01]  /*2420*/  MUFU.EX2 R35, R34 ;  /* 0x0000002200237308 */ /* 0x000ea20000000800 */
[--C-:B----4-:R-:W-:Y:S01]  /*2430*/  FFMA R26, R39, UR10, -R0.reuse ;  /* 0x0000000a271a7c23 */ /* 0x110fe20008000800 */
[----:B------:R-:W-:Y:S01]  /*2440*/  ULDC UR10, c[0x0][0x604] ;  /* 0x00018100000a7ab9 */ /* 0x000fe20000000800 */
[----:B---3--:R-:W-:Y:S01]  /*2450*/  @!P5 FMUL R56, R56, R56 ;  /* 0x000000383838d220 */ /* 0x008fe20000400000 */
[--C-:B------:R-:W-:Y:S01]  /*2460*/  FFMA R42, R42, UR10, -R0.reuse ;  /* 0x0000000a2a2a7c23 */ /* 0x100fe20008000800 */
[----:B------:R-:W-:Y:S01]  /*2470*/  ULDC UR10, c[0x0][0x604] ;  /* 0x00018100000a7ab9 */ /* 0x000fe20000000800 */
[----:B------:R-:W-:Y:S01]  /*2480*/  FSETP.GEU.AND P2, PT, R26, -126, PT ;  /* 0xc2fc00001a00780b */ /* 0x000fe20003f4e000 */
[--C-:B------:R-:W-:Y:S01]  /*2490*/  FFMA R30, R43, UR10, -R0.reuse ;  /* 0x0000000a2b1e7c23 */ /* 0x100fe20008000800 */
[----:B------:R-:W-:Y:S01]  /*24a0*/  ULDC UR10, c[0x0][0x604] ;  /* 0x00018100000a7ab9 */ /* 0x000fe20000000800 */
[----:B------:R-:W-:Y:S01]  /*24b0*/  FSETP.GEU.AND P6, PT, R42, -126, PT ;  /* 0xc2fc00002a00780b */ /* 0x000fe20003fce000 */
[----:B-----5:R-:W-:Y:S01]  /*24c0*/  @!P3 FMUL R22, R22, R22 ;  /* 0x000000161616b220 */ /* 0x020fe20000400000 */
[----:B------:R-:W-:Y:S01]  /*24d0*/  FSETP.GEU.AND P3, PT, R38, -126, PT ;  /* 0xc2fc00002600780b */ /* 0x000fe20003f6e000 */
[----:B------:R3:W4:Y:S01]  /*24e0*/  MUFU.EX2 R60, R2 ;  /* 0x00000002003c7308 */ /* 0x0007220000000800 */
[----:B------:R-:W-:Y:S01]  /*24f0*/  FSETP.GEU.AND P5, PT, R30, -126, PT ;  /* 0xc2fc00001e00780b */ /* 0x000fe20003fae000 */
[----:B------:R-:W-:Y:S01]  /*2500*/  FFMA R46, R46, UR10, -R0 ;  /* 0x0000000a2e2e7c23 */ /* 0x000fe20008000800 */
[----:B------:R-:W-:-:S02]  /*2510*/  ULDC UR10, c[0x0][0x604] ;  /* 0x00018100000a7ab9 */ /* 0x000fc40000000800 */
[--C-:B------:R-:W-:Y:S01]  /*2520*/  FFMA R47, R47, UR10, -R0.reuse ;  /* 0x0000000a2f2f7c23 */ /* 0x100fe20008000800 */
[----:B------:R-:W-:Y:S01]  /*2530*/  ULDC UR10, c[0x0][0x604] ;  /* 0x00018100000a7ab9 */ /* 0x000fe20000000800 */
[----:B------:R-:W-:Y:S01]  /*2540*/  @!P2 FMUL R26, R26, 0.5 ;  /* 0x3f0000001a1aa820 */ /* 0x000fe20000400000 */
[--C-:B------:R-:W-:Y:S01]  /*2550*/  FFMA R50, R50, UR10, -R0.reuse ;  /* 0x0000000a32327c23 */ /* 0x100fe20008000800 */
[----:B------:R-:W-:Y:S01]  /*2560*/  ULDC UR10, c[0x0][0x604] ;  /* 0x00018100000a7ab9 */ /* 0x000fe20000000800 */
[----:B------:R-:W-:Y:S01]  /*2570*/  @!P6 FMUL R42, R42, 0.5 ;  /* 0x3f0000002a2ae820 */ /* 0x000fe20000400000 */
[----:B------:R5:W1:Y:S01]  /*2580*/  MUFU.EX2 R64, R26 ;  /* 0x0000001a00407308 */ /* 0x000a620000000800 */
[----:B------:R-:W-:Y:S01]  /*2590*/  @!P3 FMUL R38, R38, 0.5 ;  /* 0x3f0000002626b820 */ /* 0x000fe20000400000 */
[--C-:B---3--:R-:W-:Y:S01]  /*25a0*/  FFMA R2, R51, UR10, -R0.reuse ;  /* 0x0000000a33027c23 */ /* 0x108fe20008000800 */
[----:B------:R-:W-:Y:S01]  /*25b0*/  @!P5 FMUL R30, R30, 0.5 ;  /* 0x3f0000001e1ed820 */ /* 0x000fe20000400000 */
[----:B------:R-:W-:Y:S01]  /*25c0*/  ULDC UR10, c[0x0][0x604] ;  /* 0x00018100000a7ab9 */ /* 0x000fe20000000800 */
[----:B--2---:R-:W-:Y:S01]  /*25d0*/  @!P1 FMUL R35, R35, R35 ;  /* 0x0000002323239220 */ /* 0x004fe20000400000 */
[--C-:B------:R-:W-:Y:S01]  /*25e0*/  FFMA R54, R54, UR10, -R0.reuse ;  /* 0x0000000a36367c23 */ /* 0x100fe20008000800 */
[----:B------:R-:W-:Y:S01]  /*25f0*/  ULDC UR10, c[0x0][0x604] ;  /* 0x00018100000a7ab9 */ /* 0x000fe20000000800 */
[----:B------:R-:W2:Y:S01]  /*2600*/  MUFU.EX2 R43, R42 ;  /* 0x0000002a002b7308 */ /* 0x000ea20000000800 */
[--C-:B------:R-:W-:Y:S01]  /*2610*/  FFMA R55, R55, UR10, -R0.reuse ;  /* 0x0000000a37377c23 */ /* 0x100fe20008000800 */
[----:B----4-:R-:W-:Y:S01]  /*2620*/  @!P4 FMUL R60, R60, R60 ;  /* 0x0000003c3c3cc220 */ /* 0x010fe20000400000 */
[----:B------:R-:W-:Y:S01]  /*2630*/  FSETP.GEU.AND P1, PT, R46, -126, PT ;  /* 0xc2fc00002e00780b */ /* 0x000fe20003f2e000 */
[----:B------:R-:W-:Y:S01]  /*2640*/  ULDC UR10, c[0x0][0x604] ;  /* 0x00018100000a7ab9 */ /* 0x000fe20000000800 */
[----:B------:R-:W-:Y:S01]  /*2650*/  FSETP.GEU.AND P4, PT, R47, -126, PT ;  /* 0xc2fc00002f00780b */ /* 0x000fe20003f8e000 */
[--C-:B-----5:R-:W-:Y:S01]  /*2660*/  FFMA R26, R58, UR10, -R0.reuse ;  /* 0x0000000a3a1a7c23 */ /* 0x120fe20008000800 */
[----:B------:R-:W-:Y:S01]  /*2670*/  ULDC UR10, c[0x0][0x604] ;  /* 0x00018100000a7ab9 */ /* 0x000fe20000000800 */
[----:B------:R-:W3:Y:S01]  /*2680*/  MUFU.EX2 R68, R30 ;  /* 0x0000001e00447308 */ /* 0x000ee20000000800 */
[----:B-1----:R-:W-:Y:S01]  /*2690*/  @!P2 FMUL R64, R64, R64 ;  /* 0x000000404040a220 */ /* 0x002fe20000400000 */
[----:B------:R-:W-:Y:S01]  /*26a0*/  FSETP.GEU.AND P2, PT, R2, -126, PT ;  /* 0xc2fc00000200780b */ /* 0x000fe20003f4e000 */
[----:B------:R-:W-:Y:S01]  /*26b0*/  FFMA R59, R59, UR10, -R0 ;  /* 0x0000000a3b3b7c23 */ /* 0x000fe20008000800 */
[----:B------:R-:W-:-:S04]  /*26c0*/  ULDC UR10, c[0x0][0x604] ;  /* 0x00018100000a7ab9 */ /* 0x000fc80000000800 */
[----:B------:R-:W1:Y:S01]  /*26d0*/  MUFU.EX2 R39, R38 ;  /* 0x0000002600277308 */ /* 0x000e620000000800 */
[----:B--2---:R-:W-:Y:S01]  /*26e0*/  @!P6 FMUL R43, R43, R43 ;  /* 0x0000002b2b2be220 */ /* 0x004fe20000400000 */
[----:B------:R-:W-:Y:S01]  /*26f0*/  FSETP.GEU.AND P6, PT, R54, -126, PT ;  /* 0xc2fc00003600780b */ /* 0x000fe20003fce000 */
[----:B------:R-:W-:Y:S01]  /*2700*/  @!P1 FMUL R46, R46, 0.5 ;  /* 0x3f0000002e2e9820 */ /* 0x000fe20000400000 */
[----:B------:R-:W-:-:S03]  /*2710*/  @!P4 FMUL R47, R47, 0.5 ;  /* 0x3f0000002f2fc820 */ /* 0x000fc60000400000 */
[----:B------:R-:W-:Y:S01]  /*2720*/  @!P2 FMUL R2, R2, 0.5 ;  /* 0x3f0000000202a820 */ /* 0x000fe20000400000 */
[----:B------:R-:W2:Y:S01]  /*2730*/  MUFU.EX2 R45, R46 ;  /* 0x0000002e002d7308 */ /* 0x000ea20000000800 */
[----:B---3--:R-:W-:Y:S01]  /*2740*/  @!P5 FMUL R68, R68, R68 ;  /* 0x000000444444d220 */ /* 0x008fe20000400000 */
[----:B------:R-:W-:-:S05]  /*2750*/  FSETP.GEU.AND P5, PT, R55, -126, PT ;  /* 0xc2fc00003700780b */ /* 0x000fca0003fae000 */
[----:B------:R-:W-:Y:S01]  /*2760*/  @!P6 FMUL R54, R54, 0.5 ;  /* 0x3f0000003636e820 */ /* 0x000fe20000400000 */
[----:B------:R3:W4:Y:S01]  /*2770*/  MUFU.EX2 R76, R2 ;  /* 0x00000002004c7308 */ /* 0x0007220000000800 */
[----:B-1----:R-:W-:Y:S01]  /*2780*/  @!P3 FMUL R39, R39, R39 ;  /* 0x000000272727b220 */ /* 0x002fe20000400000 */
[----:B------:R-:W-:-:S05]  /*2790*/  FSETP.GEU.AND P3, PT, R50, -126, PT ;  /* 0xc2fc00003200780b */ /* 0x000fca0003f6e000 */
[----:B------:R-:W-:Y:S01]  /*27a0*/  @!P5 FMUL R55, R55, 0.5 ;  /* 0x3f0000003737d820 */ /* 0x000fe20000400000 */
[----:B------:R-:W1:Y:S01]  /*27b0*/  MUFU.EX2 R72, R47 ;  /* 0x0000002f00487308 */ /* 0x000e620000000800 */
[--C-:B---3--:R-:W-:Y:S01]  /*27c0*/  FFMA R2, R62, UR10, -R0.reuse ;  /* 0x0000000a3e027c23 */ /* 0x108fe20008000800 */
[----:B------:R-:W-:Y:S01]  /*27d0*/  ULDC UR10, c[0x0][0x604] ;  /* 0x00018100000a7ab9 */ /* 0x000fe20000000800 */
[----:B--2---:R-:W-:Y:S01]  /*27e0*/  @!P1 FMUL R45, R45, R45 ;  /* 0x0000002d2d2d9220 */ /* 0x004fe20000400000 */
[--C-:B------:R-:W-:Y:S01]  /*27f0*/  FFMA R63, R63, UR10, -R0.reuse ;  /* 0x0000000a3f3f7c23 */ /* 0x100fe20008000800 */
[----:B------:R-:W-:Y:S01]  /*2800*/  ULDC UR10, c[0x0][0x604] ;  /* 0x00018100000a7ab9 */ /* 0x000fe20000000800 */
[----:B------:R-:W-:Y:S01]  /*2810*/  FSETP.GEU.AND P1, PT, R26, -126, PT ;  /* 0xc2fc00001a00780b */ /* 0x000fe20003f2e000 */
[----:B------:R-:W-:Y:S01]  /*2820*/  @!P3 FMUL R50, R50, 0.5 ;  /* 0x3f0000003232b820 */ /* 0x000fe20000400000 */
[----:B------:R-:W2:Y:S01]  /*2830*/  MUFU.EX2 R47, R54 ;  /* 0x00000036002f7308 */ /* 0x000ea20000000800 */
[--C-:B------:R-:W-:Y:S01]  /*2840*/  FFMA R30, R66, UR10, -R0.reuse ;  /* 0x0000000a421e7c23 */ /* 0x100fe20008000800 */
[----:B------:R-:W-:Y:S01]  /*2850*/  ULDC UR10, c[0x0][0x604] ;  /* 0x00018100000a7ab9 */ /* 0x000fe20000000800 */
[----:B----4-:R-:W-:Y:S01]  /*2860*/  @!P2 FMUL R76, R76, R76 ;  /* 0x0000004c4c4ca220 */ /* 0x010fe20000400000 */
[----:B------:R-:W-:Y:S01]  /*2870*/  FFMA R67, R67, UR10, -R0 ;  /* 0x0000000a43437c23 */ /* 0x000fe20008000800 */
[----:B------:R-:W-:Y:S01]  /*2880*/  FSETP.GEU.AND P2, PT, R63, -126, PT ;  /* 0xc2fc00003f00780b */ /* 0x000fe20003f4e000 */
[----:B------:R-:W-:-:S02]  /*2890*/  ULDC UR10, c[0x0][0x604] ;  /* 0x00018100000a7ab9 */ /* 0x000fc40000000800 */
[----:B------:R3:W4:Y:S01]  /*28a0*/  MUFU.EX2 R58, R55 ;  /* 0x00000037003a7308 */ /* 0x0007220000000800 */
[----:B-1----:R-:W-:Y:S01]  /*28b0*/  @!P4 FMUL R72, R72, R72 ;  /* 0x000000484848c220 */ /* 0x002fe20000400000 */
[----:B------:R-:W-:Y:S01]  /*28c0*/  FSETP.GEU.AND P4, PT, R59, -126, PT ;  /* 0xc2fc00003b00780b */ /* 0x000fe20003f8e000 */
[----:B------:R-:W-:-:S05]  /*28d0*/  @!P1 FMUL R26, R26, 0.5 ;  /* 0x3f0000001a1a9820 */ /* 0x000fca0000400000 */
[----:B------:R-:W1:Y:S01]  /*28e0*/  MUFU.EX2 R51, R50 ;  /* 0x0000003200337308 */ /* 0x000e620000000800 */
[----:B--2---:R-:W-:Y:S01]  /*28f0*/  @!P6 FMUL R47, R47, R47 ;  /* 0x0000002f2f2fe220 */ /* 0x004fe20000400000 */
[----:B------:R-:W-:Y:S01]  /*2900*/  FSETP.GEU.AND P6, PT, R30, -126, PT ;  /* 0xc2fc00001e00780b */ /* 0x000fe20003fce000 */
[----:B------:R-:W-:Y:S01]  /*2910*/  @!P2 FMUL R63, R63, 0.5 ;  /* 0x3f0000003f3fa820 */ /* 0x000fe20000400000 */
[----:B---3--:R-:W-:Y:S01]  /*2920*/  FADD R55, R32, R29 ;  /* 0x0000001d20377221 */ /* 0x008fe20000000000 */
[----:B------:R-:W-:Y:S02]  /*2930*/  F2FP.F16.F32.PACK_AB R32, R15, R32 ;  /* 0x000000200f20723e */ /* 0x000fe400000000ff */
[----:B------:R-:W-:Y:S01]  /*2940*/  @!P4 FMUL R59, R59, 0.5 ;  /* 0x3f0000003b3bc820 */ /* 0x000fe20000400000 */
[----:B------:R2:W3:Y:S01]  /*2950*/  MUFU.EX2 R57, R26 ;  /* 0x0000001a00397308 */ /* 0x0004e20000000800 */
[----:B----4-:R-:W-:Y:S01]  /*2960*/  @!P5 FMUL R58, R58, R58 ;  /* 0x0000003a3a3ad220 */ /* 0x010fe20000400000 */
[----:B------:R-:W-:-:S05]  /*2970*/  FSETP.GEU.AND P5, PT, R67, -126, PT ;  /* 0xc2fc00004300780b */ /* 0x000fca0003fae000 */
[----:B------:R-:W-:Y:S01]  /*2980*/  @!P6 FMUL R30, R30, 0.5 ;  /* 0x3f0000001e1ee820 */ /* 0x000fe20000400000 */
[----:B------:R-:W4:Y:S01]  /*2990*/  MUFU.EX2 R63, R63 ;  /* 0x0000003f003f7308 */ /* 0x000f220000000800 */
[----:B-1----:R-:W-:Y:S01]  /*29a0*/  @!P3 FMUL R51, R51, R51 ;  /* 0x000000333333b220 */ /* 0x002fe20000400000 */
[----:B------:R-:W-:Y:S01]  /*29b0*/  FSETP.GEU.AND P3, PT, R2, -126, PT ;  /* 0xc2fc00000200780b */ /* 0x000fe20003f6e000 */
[----:B--2---:R-:W-:Y:S01]  /*29c0*/  FFMA R26, R70, UR10, -R0 ;  /* 0x0000000a461a7c23 */ /* 0x004fe20008000800 */
[----:B------:R-:W-:-:S03]  /*29d0*/  ULDC UR10, c[0x0][0x604] ;  /* 0x00018100000a7ab9 */ /* 0x000fc60000000800 */
[----:B------:R-:W-:Y:S01]  /*29e0*/  @!P5 FMUL R67, R67, 0.5 ;  /* 0x3f0000004343d820 */ /* 0x000fe20000400000 */
[----:B------:R1:W2:Y:S01]  /*29f0*/  MUFU.EX2 R70, R30 ;  /* 0x0000001e00467308 */ /* 0x0002a20000000800 */
[----:B---3--:R-:W-:Y:S01]  /*2a00*/  @!P1 FMUL R57, R57, R57 ;  /* 0x0000003939399220 */ /* 0x008fe20000400000 */
[----:B------:R-:W-:-:S05]  /*2a10*/  FSETP.GEU.AND P1, PT, R26, -126, PT ;  /* 0xc2fc00001a00780b */ /* 0x000fca0003f2e000 */
[----:B------:R-:W-:Y:S01]  /*2a20*/  @!P3 FMUL R2, R2, 0.5 ;  /* 0x3f0000000202b820 */ /* 0x000fe20000400000 */
[----:B------:R3:W5:Y:S01]  /*2a30*/  MUFU.EX2 R62, R59 ;  /* 0x0000003b003e7308 */ /* 0x0007620000000800 */
[----:B----4-:R-:W-:Y:S01]  /*2a40*/  @!P2 FMUL R63, R63, R63 ;  /* 0x0000003f3f3fa220 */ /* 0x010fe20000400000 */
[----:B-1----:R-:W-:Y:S01]  /*2a50*/  FADD R30, R11, R44 ;  /* 0x0000002c0b1e7221 */ /* 0x002fe20000000000 */
[----:B------:R-:W-:-:S03]  /*2a60*/  F2FP.F16.F32.PACK_AB R44, R44, R23 ;  /* 0x000000172c2c723e */ /* 0x000fc600000000ff */
[----:B------:R-:W-:Y:S01]  /*2a70*/  FADD R69, R30, R61 ;  /* 0x0000003d1e457221 */ /* 0x000fe20000000000 */
[----:B------:R-:W-:Y:S01]  /*2a80*/  @!P1 FMUL R26, R26, 0.5 ;  /* 0x3f0000001a1a9820 */ /* 0x000fe20000400000 */
[----:B------:R1:W4:Y:S01]  /*2a90*/  MUFU.EX2 R66, R2 ;  /* 0x0000000200427308 */ /* 0x0003220000000800 */
[----:B--2---:R-:W-:Y:S01]  /*2aa0*/  @!P6 FMUL R70, R70, R70 ;  /* 0x000000464646e220 */ /* 0x004fe20000400000 */
[----:B---3--:R-:W-:Y:S01]  /*2ab0*/  FADD R59, R36, R37 ;  /* 0x00000025243b7221 */ /* 0x008fe20000000000 */
[----:B------:R-:W-:Y:S01]  /*2ac0*/  FADD R30, R13, R14 ;  /* 0x0000000e0d1e7221 */ /* 0x000fe20000000000 */
[----:B------:R-:W-:Y:S01]  /*2ad0*/  FADD R61, R53, R20 ;  /* 0x00000014353d7221 */ /* 0x000fe20000000000 */
[----:B------:R-:W-:Y:S01]  /*2ae0*/  FADD R46, R35, R70 ;  /* 0x00000046232e7221 */ /* 0x000fe20000000000 */
[----:B------:R-:W-:Y:S02]  /*2af0*/  F2FP.F16.F32.PACK_AB R36, R49, R36 ;  /* 0x000000243124723e */ /* 0x000fe400000000ff */
[----:B------:R-:W2:Y:S01]  /*2b00*/  MUFU.EX2 R67, R67 ;  /* 0x0000004300437308 */ /* 0x000ea20000000800 */
[--C-:B-1----:R-:W-:Y:S01]  /*2b10*/  FFMA R2, R74, UR10, -R0.reuse ;  /* 0x0000000a4a027c23 */ /* 0x102fe20008000800 */
[----:B------:R-:W-:Y:S01]  /*2b20*/  ULDC UR10, c[0x0][0x604] ;  /* 0x00018100000a7ab9 */ /* 0x000fe20000000800 */
[----:B-----5:R-:W-:Y:S01]  /*2b30*/  @!P4 FMUL R62, R62, R62 ;  /* 0x0000003e3e3ec220 */ /* 0x020fe20000400000 */
[--C-:B------:R-:W-:Y:S01]  /*2b40*/  FFMA R71, R71, UR10, -R0.reuse ;  /* 0x0000000a47477c23 */ /* 0x100fe20008000800 */
[----:B------:R-:W-:Y:S01]  /*2b50*/  ULDC UR10, c[0x0][0x604] ;  /* 0x00018100000a7ab9 */ /* 0x000fe20000000800 */
[----:B------:R-:W-:Y:S01]  /*2b60*/  FSETP.GEU.AND P4, PT, R2, -126, PT ;  /* 0xc2fc00000200780b */ /* 0x000fe20003f8e000 */
[--C-:B------:R-:W-:Y:S01]  /*2b70*/  FFMA R75, R75, UR10, -R0.reuse ;  /* 0x0000000a4b4b7c23 */ /* 0x100fe20008000800 */
[----:B------:R-:W-:Y:S01]  /*2b80*/  ULDC UR10, c[0x0][0x604] ;  /* 0x00018100000a7ab9 */ /* 0x000fe20000000800 */
[----:B----4-:R-:W-:Y:S01]  /*2b90*/  @!P3 FMUL R66, R66, R66 ;  /* 0x000000424242b220 */ /* 0x010fe20000400000 */
[--C-:B------:R-:W-:Y:S01]  /*2ba0*/  FFMA R82, R82, UR10, -R0.reuse ;  /* 0x0000000a52527c23 */ /* 0x100fe20008000800 */
[----:B------:R-:W-:Y:S01]  /*2bb0*/  ULDC UR10, c[0x0][0x604] ;  /* 0x00018100000a7ab9 */ /* 0x000fe20000000800 */
[----:B------:R-:W-:Y:S01]  /*2bc0*/  FSETP.GEU.AND P2, PT, R75, -126, PT ;  /* 0xc2fc00004b00780b */ /* 0x000fe20003f4e000 */
[--C-:B------:R-:W-:Y:S01]  /*2bd0*/  FFMA R83, R83, UR10, -R0.reuse ;  /* 0x0000000a53537c23 */ /* 0x100fe20008000800 */
[----:B------:R-:W-:Y:S01]  /*2be0*/  ULDC UR10, c[0x0][0x604] ;  /* 0x00018100000a7ab9 */ /* 0x000fe20000000800 */
[----:B------:R-:W-:Y:S01]  /*2bf0*/  FSETP.GEU.AND P6, PT, R82, -126, PT ;  /* 0xc2fc00005200780b */ /* 0x000fe20003fce000 */
[--C-:B------:R-:W-:Y:S01]  /*2c00*/  FFMA R78, R78, UR10, -R0.reuse ;  /* 0x0000000a4e4e7c23 */ /* 0x100fe20008000800 */
[----:B--2---:R-:W-:Y:S01]  /*2c10*/  @!P5 FMUL R67, R67, R67 ;  /* 0x000000434343d220 */ /* 0x004fe20000400000 */
[----:B------:R-:W-:Y:S01]  /*2c20*/  FSETP.GEU.AND P5, PT, R83, -126, PT ;  /* 0xc2fc00005300780b */ /* 0x000fe20003fae000 */
[----:B------:R-:W-:Y:S01]  /*2c30*/  @!P4 FMUL R2, R2, 0.5 ;  /* 0x3f0000000202c820 */ /* 0x000fe20000400000 */
[----:B------:R-:W-:Y:S01]  /*2c40*/  ULDC UR10, c[0x0][0x604] ;  /* 0x00018100000a7ab9 */ /* 0x000fe20000000800 */
[----:B------:R-:W-:Y:S01]  /*2c50*/  FSETP.GEU.AND P3, PT, R71, -126, PT ;  /* 0xc2fc00004700780b */ /* 0x000fe20003f6e000 */
[--C-:B------:R-:W-:Y:S01]  /*2c60*/  FFMA R79, R79, UR10, -R0.reuse ;  /* 0x0000000a4f4f7c23 */ /* 0x100fe20008000800 */
[----:B------:R1:W2:Y:S01]  /*2c70*/  MUFU.EX2 R80, R2 ;  /* 0x0000000200507308 */ /* 0x0002a20000000800 */
[----:B------:R-:W-:Y:S01]  /*2c80*/  ULDC UR10, c[0x0][0x604] ;  /* 0x00018100000a7ab9 */ /* 0x000fe20000000800 */
[----:B------:R-:W-:Y:S01]  /*2c90*/  @!P2 FMUL R75, R75, 0.5 ;  /* 0x3f0000004b4ba820 */ /* 0x000fe20000400000 */
[--C-:B------:R-:W-:Y:S01]  /*2ca0*/  FFMA R86, R86, UR10, -R0.reuse ;  /* 0x0000000a56567c23 */ /* 0x100fe20008000800 */
[----:B------:R-:W-:Y:S01]  /*2cb0*/  FFMA R0, R87, UR11, -R0 ;  /* 0x0000000b57007c23 */ /* 0x000fe20008000800 */
[----:B------:R-:W-:Y:S01]  /*2cc0*/  @!P6 FMUL R82, R82, 0.5 ;  /* 0x3f0000005252e820 */ /* 0x000fe20000400000 */
[----:B------:R-:W-:Y:S01]  /*2cd0*/  FADD R61, R30, R61 ;  /* 0x0000003d1e3d7221 */ /* 0x000fe20000000000 */
[----:B------:R-:W-:Y:S01]  /*2ce0*/  FADD R30, R27, R62 ;  /* 0x0000003e1b1e7221 */ /* 0x000fe20000000000 */
[----:B------:R-:W-:Y:S01]  /*2cf0*/  @!P5 FMUL R83, R83, 0.5 ;  /* 0x3f0000005353d820 */ /* 0x000fe20000400000 */
[----:B------:R-:W3:Y:S01]  /*2d00*/  MUFU.EX2 R75, R75 ;  /* 0x0000004b004b7308 */ /* 0x000ee20000000800 */
[----:B-1----:R-:W-:Y:S01]  /*2d10*/  FADD R2, R24, R19 ;  /* 0x0000001318027221 */ /* 0x002fe20000000000 */
[----:B------:R-:W-:Y:S01]  /*2d20*/  @!P3 FMUL R71, R71, 0.5 ;  /* 0x3f0000004747b820 */ /* 0x000fe20000400000 */
[----:B------:R-:W-:Y:S01]  /*2d30*/  FADD R50, R60, R67 ;  /* 0x000000433c327221 */ /* 0x000fe20000000000 */
[C---:B------:R-:W-:Y:S01]  /*2d40*/  F2FP.F16.F32.PACK_AB R24, R7.reuse, R24 ;  /* 0x000000180718723e */ /* 0x040fe200000000ff */
[----:B------:R-:W-:Y:S01]  /*2d50*/  FADD R34, R2, R55 ;  /* 0x0000003702227221 */ /* 0x000fe20000000000 */
[----:B------:R-:W-:Y:S01]  /*2d60*/  FADD R2, R7, R40 ;  /* 0x0000002807027221 */ /* 0x000fe20000000000 */
[----:B------:R-:W-:Y:S01]  /*2d70*/  FADD R55, R15, R48 ;  /* 0x000000300f377221 */ /* 0x000fe20000000000 */
[----:B------:R-:W1:Y:S01]  /*2d80*/  MUFU.EX2 R82, R82 ;  /* 0x0000005200527308 */ /* 0x000e620000000800 */
[----:B--2---:R-:W-:Y:S01]  /*2d90*/  @!P4 FMUL R80, R80, R80 ;  /* 0x000000505050c220 */ /* 0x004fe20000400000 */
[----:B------:R-:W-:Y:S01]  /*2da0*/  FSETP.GEU.AND P4, PT, R78, -126, PT ;  /* 0xc2fc00004e00780b */ /* 0x000fe20003f8e000 */
[----:B------:R-:W-:Y:S01]  /*2db0*/  FADD R38, R2, R55 ;  /* 0x0000003702267221 */ /* 0x000fe20000000000 */
[----:B------:R-:W-:Y:S01]  /*2dc0*/  FADD R55, R17, R16 ;  /* 0x0000001011377221 */ /* 0x000fe20000000000 */
[----:B------:R-:W-:Y:S01]  /*2dd0*/  FADD R2, R9, R12 ;  /* 0x0000000c09027221 */ /* 0x000fe20000000000 */
[----:B------:R-:W-:Y:S01]  /*2de0*/  FADD R73, R43, R80 ;  /* 0x000000502b497221 */ /* 0x000fe20000000000 */
[----:B------:R-:W-:Y:S01]  /*2df0*/  FADD R38, R38, R69 ;  /* 0x0000004526267221 */ /* 0x000fe20000000000 */
[----:B------:R-:W2:Y:S01]  /*2e00*/  MUFU.EX2 R83, R83 ;  /* 0x0000005300537308 */ /* 0x000ea20000000800 */
[----:B---3--:R-:W-:Y:S01]  /*2e10*/  @!P2 FMUL R75, R75, R75 ;  /* 0x0000004b4b4ba220 */ /* 0x008fe20000400000 */
[----:B------:R-:W-:Y:S01]  /*2e20*/  FSETP.GEU.AND P2, PT, R79, -126, PT ;  /* 0xc2fc00004f00780b */ /* 0x000fe20003f4e000 */
[----:B------:R-:W-:Y:S01]  /*2e30*/  FADD R2, R2, R55 ;  /* 0x0000003702027221 */ /* 0x000fe20000000000 */
[----:B------:R-:W-:Y:S01]  /*2e40*/  F2FP.F16.F32.PACK_AB R48, R48, R29 ;  /* 0x0000001d3030723e */ /* 0x000fe200000000ff */
[----:B------:R-:W-:Y:S01]  /*2e50*/  FADD R77, R68, R75 ;  /* 0x0000004b444d7221 */ /* 0x000fe20000000000 */
[----:B------:R-:W-:Y:S01]  /*2e60*/  F2FP.F16.F32.PACK_AB R29, R60, R35 ;  /* 0x000000233c1d723e */ /* 0x000fe200000000ff */
[----:B------:R-:W-:Y:S01]  /*2e70*/  @!P4 FMUL R78, R78, 0.5 ;  /* 0x3f0000004e4ec820 */ /* 0x000fe20000400000 */
[----:B------:R3:W4:Y:S01]  /*2e80*/  MUFU.EX2 R74, R26 ;  /* 0x0000001a004a7308 */ /* 0x0007220000000800 */
[----:B-1----:R-:W-:Y:S01]  /*2e90*/  @!P6 FMUL R82, R82, R82 ;  /* 0x000000525252e220 */ /* 0x002fe20000400000 */
[----:B------:R-:W-:Y:S01]  /*2ea0*/  FSETP.GEU.AND P6, PT, R86, -126, PT ;  /* 0xc2fc00005600780b */ /* 0x000fe20003fce000 */
[----:B------:R-:W-:Y:S01]  /*2eb0*/  FADD R84, R30, R77 ;  /* 0x0000004d1e547221 */ /* 0x000fe20000000000 */
[----:B------:R-:W-:Y:S01]  /*2ec0*/  FADD R61, R2, R61 ;  /* 0x0000003d023d7221 */ /* 0x000fe20000000000 */
[----:B------:R-:W-:Y:S01]  /*2ed0*/  FADD R81, R51, R82 ;  /* 0x0000005233517221 */ /* 0x000fe20000000000 */
[----:B------:R-:W-:Y:S01]  /*2ee0*/  F2FP.F16.F32.PACK_AB R35, R72, R45 ;  /* 0x0000002d4823723e */ /* 0x000fe200000000ff */
[----:B------:R-:W-:Y:S01]  /*2ef0*/  @!P2 FMUL R79, R79, 0.5 ;  /* 0x3f0000004f4fa820 */ /* 0x000fe20000400000 */
[----:B------:R-:W1:Y:S01]  /*2f00*/  MUFU.EX2 R71, R71 ;  /* 0x0000004700477308 */ /* 0x000e620000000800 */
[----:B--2---:R-:W-:Y:S01]  /*2f10*/  @!P5 FMUL R83, R83, R83 ;  /* 0x000000535353d220 */ /* 0x004fe20000400000 */
[----:B------:R-:W-:Y:S01]  /*2f20*/  FSETP.GEU.AND P5, PT, R0, -126, PT ;  /* 0xc2fc00000000780b */ /* 0x000fe20003fae000 */
[----:B---3--:R-:W-:Y:S01]  /*2f30*/  FADD R26, R28, R23 ;  /* 0x000000171c1a7221 */ /* 0x008fe20000000000 */
[----:B------:R-:W-:Y:S01]  /*2f40*/  FADD R87, R46, R81 ;  /* 0x000000512e577221 */ /* 0x000fe20000000000 */
[----:B------:R-:W-:Y:S01]  /*2f50*/  FADD R85, R76, R83 ;  /* 0x000000534c557221 */ /* 0x000fe20000000000 */
[----:B------:R-:W-:Y:S01]  /*2f60*/  FADD R61, R38, R61 ;  /* 0x0000003d263d7221 */ /* 0x000fe20000000000 */
[----:B------:R-:W-:Y:S01]  /*2f70*/  @!P6 FMUL R86, R86, 0.5 ;  /* 0x3f0000005656e820 */ /* 0x000fe20000400000 */
[----:B------:R-:W2:Y:S01]  /*2f80*/  MUFU.EX2 R78, R78 ;  /* 0x0000004e004e7308 */ /* 0x000ea20000000800 */
[----:B------:R-:W-:Y:S01]  /*2f90*/  FADD R65, R26, R59 ;  /* 0x0000003b1a417221 */ /* 0x000fe20000000000 */
[----:B------:R-:W-:Y:S01]  /*2fa0*/  FADD R26, R6, R21 ;  /* 0x00000015061a7221 */ /* 0x000fe20000000000 */
[----:B------:R-:W-:Y:S01]  /*2fb0*/  FADD R59, R10, R33 ;  /* 0x000000210a3b7221 */ /* 0x000fe20000000000 */
[----:B----4-:R-:W-:Y:S01]  /*2fc0*/  @!P1 FMUL R74, R74, R74 ;  /* 0x0000004a4a4a9220 */ /* 0x010fe20000400000 */
[----:B------:R-:W-:Y:S01]  /*2fd0*/  FADD R89, R50, R85 ;  /* 0x0000005532597221 */ /* 0x000fe20000000000 */
[----:B------:R-:W-:Y:S01]  /*2fe0*/  FADD R34, R34, R65 ;  /* 0x0000004122227221 */ /* 0x000fe20000000000 */
[----:B------:R-:W-:Y:S01]  /*2ff0*/  @!P5 FMUL R0, R0, 0.5 ;  /* 0x3f0000000000d820 */ /* 0x000fe20000400000 */
[----:B------:R-:W3:Y:S01]  /*3000*/  MUFU.EX2 R79, R79 ;  /* 0x0000004f004f7308 */ /* 0x000ee20000000800 */
[----:B------:R-:W-:Y:S01]  /*3010*/  FADD R42, R26, R59 ;  /* 0x0000003b1a2a7221 */ /* 0x000fe20000000000 */
[----:B------:R-:W-:Y:S01]  /*3020*/  FADD R26, R8, R25 ;  /* 0x00000019081a7221 */ /* 0x000fe20000000000 */
[----:B------:R-:W-:Y:S01]  /*3030*/  FADD R59, R52, R41 ;  /* 0x00000029343b7221 */ /* 0x000fe20000000000 */
[----:B-1----:R-:W-:Y:S01]  /*3040*/  @!P3 FMUL R71, R71, R71 ;  /* 0x000000474747b220 */ /* 0x002fe20000400000 */
[----:B------:R-:W-:Y:S01]  /*3050*/  FADD R30, R39, R74 ;  /* 0x0000004a271e7221 */ /* 0x000fe20000000000 */
[----:B------:R-:W-:Y:S01]  /*3060*/  FADD R84, R84, R89 ;  /* 0x0000005954547221 */ /* 0x000fe20000000000 */
[----:B------:R-:W-:Y:S01]  /*3070*/  FADD R59, R26, R59 ;  /* 0x0000003b1a3b7221 */ /* 0x000fe20000000000 */
[----:B------:R-:W1:Y:S01]  /*3080*/  MUFU.EX2 R86, R86 ;  /* 0x0000005600567308 */ /* 0x000e620000000800 */
[----:B------:R-:W-:Y:S01]  /*3090*/  FADD R26, R22, R57 ;  /* 0x00000039161a7221 */ /* 0x000fe20000000000 */
[----:B--2---:R-:W-:Y:S01]  /*30a0*/  @!P4 FMUL R78, R78, R78 ;  /* 0x0000004e4e4ec220 */ /* 0x004fe20000400000 */
[----:B------:R-:W-:Y:S01]  /*30b0*/  FADD R46, R64, R71 ;  /* 0x00000047402e7221 */ /* 0x000fe20000000000 */
[----:B------:R-:W-:Y:S01]  /*30c0*/  FADD R59, R42, R59 ;  /* 0x0000003b2a3b7221 */ /* 0x000fe20000000000 */
[----:B------:R-:W-:Y:S01]  /*30d0*/  FADD R54, R26, R73 ;  /* 0x000000491a367221 */ /* 0x000fe20000000000 */
[----:B------:R-:W-:Y:S01]  /*30e0*/  FADD R73, R45, R78 ;  /* 0x0000004e2d497221 */ /* 0x000fe20000000000 */
[----:B------:R-:W-:Y:S01]  /*30f0*/  FADD R26, R56, R63 ;  /* 0x0000003f381a7221 */ /* 0x000fe20000000000 */
[----:B------:R2:W4:Y:S01]  /*3100*/  MUFU.EX2 R55, R0 ;  /* 0x0000000000377308 */ /* 0x0005220000000800 */
[----:B---3--:R-:W-:Y:S01]  /*3110*/  @!P2 FMUL R79, R79, R79 ;  /* 0x0000004f4f4fa220 */ /* 0x008fe20000400000 */
[----:B------:R-:W-:Y:S01]  /*3120*/  FADD R54, R54, R87 ;  /* 0x0000005736367221 */ /* 0x000fe20000000000 */
[----:B------:R-:W-:Y:S01]  /*3130*/  FADD R34, R34, R59 ;  /* 0x0000003b22227221 */ /* 0x000fe20000000000 */
[----:B------:R-:W-:Y:S01]  /*3140*/  F2FP.F16.F32.PACK_AB R38, R53, R52 ;  /* 0x000000343526723e */ /* 0x000fe200000000ff */
[----:B------:R-:W-:Y:S01]  /*3150*/  FADD R77, R72, R79 ;  /* 0x0000004f484d7221 */ /* 0x000fe20000000000 */
[----:B------:R-:W-:Y:S01]  /*3160*/  F2FP.F16.F32.PACK_AB R50, R16, R33 ;  /* 0x000000211032723e */ /* 0x000fe200000000ff */
[----:B------:R-:W-:Y:S01]  /*3170*/  FADD R2, R34, R61 ;  /* 0x0000003d22027221 */ /* 0x000fe20000000000 */
[----:B------:R-:W-:Y:S01]  /*3180*/  F2FP.F16.F32.PACK_AB R52, R18, R37 ;  /* 0x000000251234723e */ /* 0x000fe200000000ff */
[----:B-1----:R-:W-:Y:S01]  /*3190*/  @!P6 FMUL R86, R86, R86 ;  /* 0x000000565656e220 */ /* 0x002fe20000400000 */
[----:B--2---:R-:W-:Y:S01]  /*31a0*/  FADD R0, R31, R66 ;  /* 0x000000421f007221 */ /* 0x004fe20000000000 */
[----:B------:R-:W-:Y:S01]  /*31b0*/  FADD R26, R26, R77 ;  /* 0x0000004d1a1a7221 */ /* 0x000fe20000000000 */
[----:B------:R-:W-:Y:S01]  /*31c0*/  F2FP.F16.F32.PACK_AB R33, R68, R43 ;  /* 0x0000002b4421723e */ /* 0x000fe200000000ff */
[----:B------:R-:W-:Y:S01]  /*31d0*/  FADD R81, R47, R86 ;  /* 0x000000562f517221 */ /* 0x000fe20000000000 */
[----:B------:R-:W-:Y:S01]  /*31e0*/  FADD R0, R0, R73 ;  /* 0x0000004900007221 */ /* 0x000fe20000000000 */
[----:B------:R-:W-:Y:S01]  /*31f0*/  F2FP.F16.F32.PACK_AB R37, R76, R51 ;  /* 0x000000334c25723e */ /* 0x000fe200000000ff */
[----:B----4-:R-:W-:Y:S01]  /*3200*/  @!P5 FMUL R55, R55, R55 ;  /* 0x000000373737d220 */ /* 0x010fe20000400000 */
[----:B------:R-:W-:Y:S01]  /*3210*/  FADD R81, R30, R81 ;  /* 0x000000511e517221 */ /* 0x000fe20000000000 */
[----:B------:R-:W-:-:S02]  /*3220*/  F2FP.F16.F32.PACK_AB R28, R11, R28 ;  /* 0x0000001c0b1c723e */ /* 0x000fc400000000ff */
[----:B------:R-:W-:Y:S01]  /*3230*/  FADD R85, R58, R55 ;  /* 0x000000373a557221 */ /* 0x000fe20000000000 */
[----:B------:R-:W-:Y:S01]  /*3240*/  FADD R81, R0, R81 ;  /* 0x0000005100517221 */ /* 0x000fe20000000000 */
[----:B------:R-:W-:Y:S02]  /*3250*/  MOV R0, UR7 ;  /* 0x0000000700007c02 */ /* 0x000fe40008000f00 */
[----:B------:R-:W-:Y:S01]  /*3260*/  FADD R85, R46, R85 ;  /* 0x000000552e557221 */ /* 0x000fe20000000000 */
[----:B------:R-:W-:Y:S01]  /*3270*/  FADD R54, R54, R81 ;  /* 0x0000005136367221 */ /* 0x000fe20000000000 */
[----:B------:R-:W-:Y:S01]  /*3280*/  F2FP.F16.F32.PACK_AB R46, R14, R25 ;  /* 0x000000190e2e723e */ /* 0x000fe200000000ff */
[----:B------:R1:W-:Y:S01]  /*3290*/  SYNCS.ARRIVE.TRANS64.A1T0 RZ, [R0+UR28], RZ ;  /* 0x000000ff00ff79a7 */ /* 0x0003e2000810001c */
[----:B------:R-:W-:Y:S01]  /*32a0*/  FADD R85, R26, R85 ;  /* 0x000000551a557221 */ /* 0x000fe20000000000 */
[----:B------:R-:W-:Y:S02]  /*32b0*/  F2FP.F16.F32.PACK_AB R25, R27, R22 ;  /* 0x000000161b19723e */ /* 0x000fe400000000ff */
[----:B------:R-:W-:Y:S01]  /*32c0*/  F2FP.F16.F32.PACK_AB R27, R56, R31 ;  /* 0x0000001f381b723e */ /* 0x000fe200000000ff */
[----:B------:R-:W-:Y:S01]  /*32d0*/  FADD R85, R84, R85 ;  /* 0x0000005554557221 */ /* 0x000fe20000000000 */
[----:B------:R-:W-:-:S02]  /*32e0*/  F2FP.F16.F32.PACK_AB R31, R64, R39 ;  /* 0x00000027401f723e */ /* 0x000fc400000000ff */
[----:B------:R-:W-:Y:S01]  /*32f0*/  F2FP.F16.F32.PACK_AB R39, R58, R47 ;  /* 0x0000002f3a27723e */ /* 0x000fe200000000ff */
[----:B-1----:R-:W-:Y:S01]  /*3300*/  FADD R0, R54, R85 ;  /* 0x0000005536007221 */ /* 0x002fe20000000000 */
[----:B------:R-:W-:Y:S02]  /*3310*/  F2FP.F16.F32.PACK_AB R54, R20, R41 ;  /* 0x000000291436723e */ /* 0x000fe400000000ff */
[----:B------:R-:W-:Y:S02]  /*3320*/  F2FP.F16.F32.PACK_AB R26, R9, R6 ;  /* 0x00000006091a723e */ /* 0x000fe400000000ff */
[----:B------:R-:W-:Y:S02]  /*3330*/  F2FP.F16.F32.PACK_AB R30, R13, R8 ;  /* 0x000000080d1e723e */ /* 0x000fe400000000ff */
[----:B------:R-:W-:Y:S02]  /*3340*/  F2FP.F16.F32.PACK_AB R34, R17, R10 ;  /* 0x0000000a1122723e */ /* 0x000fe400000000ff */
[----:B------:R-:W-:-:S02]  /*3350*/  F2FP.F16.F32.PACK_AB R40, R40, R19 ;  /* 0x000000132828723e */ /* 0x000fc400000000ff */
[----:B------:R-:W-:Y:S02]  /*3360*/  F2FP.F16.F32.PACK_AB R42, R12, R21 ;  /* 0x000000150c2a723e */ /* 0x000fe400000000ff */
[----:B------:R-:W-:Y:S02]  /*3370*/  F2FP.F16.F32.PACK_AB R41, R62, R57 ;  /* 0x000000393e29723e */ /* 0x000fe400000000ff */
[----:B------:R-:W-:Y:S02]  /*3380*/  F2FP.F16.F32.PACK_AB R43, R63, R66 ;  /* 0x000000423f2b723e */ /* 0x000fe400000000ff */
[----:B------:R-:W-:Y:S02]  /*3390*/  F2FP.F16.F32.PACK_AB R45, R67, R70 ;  /* 0x00000046432d723e */ /* 0x000fe400000000ff */
[----:B------:R-:W-:Y:S02]  /*33a0*/  F2FP.F16.F32.PACK_AB R47, R71, R74 ;  /* 0x0000004a472f723e */ /* 0x000fe400000000ff */
[----:B------:R-:W-:-:S02]  /*33b0*/  F2FP.F16.F32.PACK_AB R49, R75, R80 ;  /* 0x000000504b31723e */ /* 0x000fc400000000ff */
[----:B------:R-:W-:Y:S02]  /*33c0*/  F2FP.F16.F32.PACK_AB R51, R79, R78 ;  /* 0x0000004e4f33723e */ /* 0x000fe400000000ff */
[----:B------:R-:W-:Y:S01]  /*33d0*/  F2FP.F16.F32.PACK_AB R53, R83, R82 ;  /* 0x000000525335723e */ /* 0x000fe200000000ff */
[----:B------:R-:W-:Y:S06]  /*33e0*/  @!P0 BRA `(.L_x_19) ;  /* 0x0000000000048947 */ /* 0x000fec0003800000 */
[----:B------:R-:W-:Y:S01]  /*33f0*/  BPT.TRAP 0x1 ;  /* 0x000000040000795c */ /* 0x000fe20000300000 */
.L_x_19:
[----:B------:R-:W1:Y:S02]  /*3400*/  SYNCS.PHASECHK.TRANS64.TRYWAIT P1, [UR36+0x1e008], R5 ;  /* 0x01e00805ff0075a7 */ /* 0x000e640008020164 */
[----:B-1----:R-:W-:Y:S05]  /*3410*/  @!P1 BRA `(.L_x_20) ;  /* 0x0000007400889947 */ /* 0x002fea0003800000 */
.L_x_98:
[----:B------:R-:W-:Y:S01]  /*3420*/  UIADD3 UR10, UR5, 0x500, URZ ;  /* 0x00000500050a7890 */ /* 0x000fe2000fffe03f */
[----:B------:R-:W-:Y:S01]  /*3430*/  WARPGROUP.ARRIVE ;  /* 0x00000000000079c5 */ /* 0x000fe20000000000 */
[----:B------:R-:W-:Y:S01]  /*3440*/  UMOV UR11, 0xc0000010 ;  /* 0xc0000010000b7882 */ /* 0x000fe20000000000 */
[----:B------:R-:W-:Y:S01]  /*3450*/  UIADD3 UR14, UR5, 0x600, URZ ;  /* 0x00000600050e7890 */ /* 0x000fe2000fffe03f */
[----:B------:R-:W-:Y:S01]  /*3460*/  F2FP.F16.F32.PACK_AB R55, R55, R86 ;  /* 0x000000563737723e */ /* 0x000fe200000000ff */
[----:B------:R-:W-:Y:S01]  /*3470*/  UMOV UR15, 0xc0000010 ;  /* 0xc0000010000f7882 */ /* 0x000fe20000000000 */
[----:B------:R-:W-:Y:S01]  /*3480*/  UIADD3 UR18, UR5, 0x700, URZ ;  /* 0x0000070005127890 */ /* 0x000fe2000fffe03f */
[----:B------:R-:W-:Y:S02]  /*3490*/  UMOV UR19, 0xc0000010 ;  /* 0xc000001000137882 */ /* 0x000fe40000000000 */
[----:B------:R-:W-:Y:S01]  /*34a0*/  HGMMA.64x16x16.F32 R120, R24, gdesc[UR8].tnspB, RZ, !UPT, gsb0 ;  /* 0x4020000818787df0 */ /* 0x000fe2000c0008ff */
[----:B------:R-:W-:Y:S01]  /*34b0*/  UIADD3 UR22, UR5, 0x800, URZ ;  /* 0x0000080005167890 */ /* 0x000fe2000fffe03f */
[----:B------:R-:W-:Y:S01]  /*34c0*/  UMOV UR23, 0xc0000010 ;  /* 0xc000001000177882 */ /* 0x000fe20000000000 */
[----:B------:R-:W-:Y:S01]  /*34d0*/  UIADD3 UR10, UR5, 0x900, URZ ;  /* 0x00000900050a7890 */ /* 0x000fe2000fffe03f */
[----:B------:R-:W-:Y:S01]  /*34e0*/  UMOV UR11, 0xc0000010 ;  /* 0xc0000010000b7882 */ /* 0x000fe20000000000 */
[----:B------:R-:W-:-:S02]  /*34f0*/  WARPGROUP.DEPBAR.LE gsb0, 0x0 ;  /* 0x00008000000079c5 */ /* 0x000fc40000010000 */
[----:B------:R-:W-:-:S06]  /*3500*/  WARPGROUP.ARRIVE ;  /* 0x00000000000079c5 */ /* 0x000fcc0000000000 */
[----:B------:R-:W-:Y:S01]  /*3510*/  HGMMA.64x16x16.F32 R112, R24, gdesc[UR12].tnspB, RZ, !UPT, gsb0 ;  /* 0x4020000c18707df0 */ /* 0x000fe2000c0008ff */
[----:B------:R-:W-:Y:S01]  /*3520*/  UIADD3 UR14, UR5, 0x620, URZ ;  /* 0x00000620050e7890 */ /* 0x000fe2000fffe03f */
[----:B------:R-:W-:Y:S01]  /*3530*/  UMOV UR15, 0xc0000010 ;  /* 0xc0000010000f7882 */ /* 0x000fe20000000000 */
[----:B------:R-:W-:Y:S02]  /*3540*/  WARPGROUP.DEPBAR.LE gsb0, 0x0 ;  /* 0x00008000000079c5 */ /* 0x000fe40000010000 */
        /* <DEDUP_REMOVED lines=16> */
[----:B------:R-:W-:Y:S01]  /*3650*/  HGMMA.64x16x16.F32 R120, R28, gdesc[UR8].tnspB, R120, gsb0 ;  /* 0x402000081c787df0 */ /* 0x000fe20008000878 */
        /* <DEDUP_REMOVED lines=154> */
[----:B------:R-:W-:Y:S03]  /*4000*/  HGMMA.64x16x16.F32 R112, R52, gdesc[UR12].tnspB, R112, gsb0 ;  /* 0x4020000c34707df0 */ /* 0x000fe60008000870 */
        /* <DEDUP_REMOVED lines=10> */
[----:B------:R-:W-:Y:S05]  /*40b0*/  @!P0 BRA `(.L_x_21) ;  /* 0x0000000000048947 */ /* 0x000fea0003800000 */
[----:B------:R-:W-:Y:S01]  /*40c0*/  BPT.TRAP 0x1 ;  /* 0x000000040000795c */ /* 0x000fe20000300000 */
.L_x_21:
[----:B------:R-:W-:Y:S02]  /*40d0*/  UISETP.GT.U32.AND UP0, UPT, UR4, 0x1, UPT ;  /* 0x000000010400788c */ /* 0x000fe4000bf04070 */
[----:B------:R-:W-:-:S04]  /*40e0*/  UIADD3 UR7, UR36, 0x1e028, URZ ;  /* 0x0001e02824077890 */ /* 0x000fc8000fffe03f */
[----:B------:R-:W-:Y:S01]  /*40f0*/  PLOP3.LUT P1, PT, PT, PT, UP0, 0x80, 0x0 ;  /* 0x000000000000781c */ /* 0x000fe20003f2f008 */
[----:B------:R-:W-:-:S09]  /*4100*/  UPRMT UR7, URZ, 0x654, UR7 ;  /* 0x000006543f077896 */ /* 0x000fd20008000007 */
[----:B------:R-:W-:Y:S03]  /*4110*/  SYNCS.ARRIVE.TRANS64.RED.A1T0 RZ, [UR7], RZ ;  /* 0x000000ffffff79a7 */ /* 0x000fe60008100407 */
[----:B------:R-:W-:Y:S05]  /*4120*/  @P1 BRA `(.L_x_22) ;  /* 0x0000000000041947 */ /* 0x000fea0003800000 */
[----:B------:R-:W-:Y:S01]  /*4130*/  BPT.TRAP 0x1 ;  /* 0x000000040000795c */ /* 0x000fe20000300000 */
.L_x_22:
[----:B-1----:R-:W1:Y:S02]  /*4140*/  LDC R5, c[0x0][0x28c] ;  /* 0x0000a300ff057b82 */ /* 0x002e640000000800 */
[----:B-1----:R-:W-:-:S13]  /*4150*/  ISETP.GE.AND P2, PT, R5, 0x81, PT ;  /* 0x000000810500780c */ /* 0x002fda0003f46270 */
[----:B------:R-:W-:Y:S05]  /*4160*/  @!P2 BRA `(.L_x_23) ;  /* 0x000000340008a947 */ /* 0x000fea0003800000 */
[----:B------:R-:W-:Y:S01]  /*4170*/  IADD3 R5, R5, 0x7f, RZ ;  /* 0x0000007f05057810 */ /* 0x000fe20007ffe0ff */
[----:B------:R-:W-:Y:S01]  /*4180*/  UMOV UR7, 0x2 ;  /* 0x0000000200077882 */ /* 0x000fe20000000000 */
[----:B------:R-:W-:Y:S01]  /*4190*/  MOV R9, R3 ;  /* 0x0000000300097202 */ /* 0x000fe20000000f00 */
[----:B------:R-:W-:Y:S01]  /*41a0*/  UMOV UR4, 0x1 ;  /* 0x0000000100047882 */ /* 0x000fe20000000000 */
[----:B------:R-:W-:Y:S01]  /*41b0*/  SHF.R.S32.HI R6, RZ, 0x1f, R5 ;  /* 0x0000001fff067819 */ /* 0x000fe20000011405 */
[----:B------:R-:W-:Y:S01]  /*41c0*/  ULDC UR28, c[0x0][0x604] ;  /* 0x00018100001c7ab9 */ /* 0x000fe20000000800 */
[----:B------:R-:W-:Y:S02]  /*41d0*/  MOV R7, R4 ;  /* 0x0000000400077202 */ /* 0x000fe40000000f00 */
[----:B------:R-:W-:Y:S02]  /*41e0*/  LEA.HI R5, R6, R5, RZ, 0x7 ;  /* 0x0000000506057211 */ /* 0x000fe400078f38ff */
[----:B------:R-:W-:-:S02]  /*41f0*/  MOV R6, RZ ;  /* 0x000000ff00067202 */ /* 0x000fc40000000f00 */
[----:B------:R-:W-:-:S07]  /*4200*/  SHF.R.S32.HI R5, RZ, 0x7, R5 ;  /* 0x00000007ff057819 */ /* 0x000fce0000011405 */
.L_x_34:
[----:B------:R-:W-:Y:S05]  /*4210*/  @!P0 BRA `(.L_x_24) ;  /* 0x0000000000048947 */ /* 0x000fea0003800000 */
[----:B------:R-:W-:Y:S01]  /*4220*/  BPT.TRAP 0x1 ;  /* 0x000000040000795c */ /* 0x000fe20000300000 */
.L_x_24:
[----:B------:R-:W-:Y:S01]  /*4230*/  ULEA UR10, UR7, UR36, 0x3 ;  /* 0x00000024070a7291 */ /* 0x000fe2000f8e183f */
[----:B------:R-:W-:-:S08]  /*4240*/  SHF.L.U32 R3, R6, 0x1f, RZ ;  /* 0x0000001f06037819 */ /* 0x000fd000000006ff */
[----:B------:R-:W1:Y:S02]  /*4250*/  SYNCS.PHASECHK.TRANS64.TRYWAIT P2, [UR10+0x1e000], R3 ;  /* 0x01e00003ff0075a7 */ /* 0x000e64000804014a */
[----:B-1----:R-:W-:Y:S05]  /*4260*/  @!P2 BRA `(.L_x_25) ;  /* 0x00000068000ca947 */ /* 0x002fea0003800000 */
.L_x_99:
[----:B------:R-:W-:Y:S01]  /*4270*/  UIMAD UR10, UR7, 0x500, UR6 ;  /* 0x00000500070a78a4 */ /* 0x000fe2000f8e0206 */
[----:B------:R-:W-:Y:S01]  /*4280*/  WARPGROUP.ARRIVE ;  /* 0x00000000000079c5 */ /* 0x000fe20000000000 */
[----:B------:R-:W-:Y:S01]  /*4290*/  UMOV UR11, 0xc0000010 ;  /* 0xc0000010000b7882 */ /* 0x000fe20000000000 */
[----:B------:R-:W-:Y:S01]  /*42a0*/  UMOV UR15, 0xc0000010 ;  /* 0xc0000010000f7882 */ /* 0x000fe20000000000 */
[----:B------:R-:W-:Y:S02]  /*42b0*/  UIADD3 UR14, UR10, 0x100, URZ ;  /* 0x000001000a0e7890 */ /* 0x000fe4000fffe03f */
[----:B------:R-:W-:Y:S01]  /*42c0*/  UIADD3 UR18, UR10, 0x200, URZ ;  /* 0x000002000a127890 */ /* 0x000fe2000fffe03f */
[----:B------:R-:W-:Y:S02]  /*42d0*/  UMOV UR19, 0xc0000010 ;  /* 0xc000001000137882 */ /* 0x000fe40000000000 */
[----:B------:R-:W-:Y:S01]  /*42e0*/  HGMMA.64x128x16.F32 R24, gdesc[UR8], RZ, !UPT, gsb0 ;  /* 0x01e00000081879f0 */ /* 0x000fe2000c0008ff */
[----:B------:R-:W-:Y:S01]  /*42f0*/  UIADD3 UR22, UR10, 0x300, URZ ;  /* 0x000003000a167890 */ /* 0x000fe2000fffe03f */
[----:B------:R-:W-:Y:S01]  /*4300*/  UMOV UR23, 0xc0000010 ;  /* 0xc000001000177882 */ /* 0x000fe20000000000 */
[----:B------:R-:W-:Y:S01]  /*4310*/  UIADD3 UR26, UR10, 0x400, URZ ;  /* 0x000004000a1a7890 */ /* 0x000fe2000fffe03f */
[----:B------:R-:W-:Y:S01]  /*4320*/  UMOV UR27, 0xc0000010 ;  /* 0xc0000010001b7882 */ /* 0x000fe20000000000 */
[----:B------:R-:W-:-:S04]  /*4330*/  UIADD3 UR7, UR7, 0x1, URZ ;  /* 0x0000000107077890 */ /* 0x000fc8000fffe03f */
[----:B------:R-:W-:-:S04]  /*4340*/  UISETP.NE.AND UP0, UPT, UR7, 0x5, UPT ;  /* 0x000000050700788c */ /* 0x000fc8000bf05270 */
[----:B------:R-:W-:Y:S02]  /*4350*/  USEL UR10, URZ, 0x1, UP0 ;  /* 0x000000013f0a7887 */ /* 0x000fe40008000000 */
[----:B------:R-:W-:-:S04]  /*4360*/  USEL UR7, UR7, URZ, UP0 ;  /* 0x0000003f07077287 */ /* 0x000fc80008000000 */
[----:B------:R-:W-:Y:S01]  /*4370*/  LOP3.LUT R6, R6, UR10, RZ, 0x3c, !PT ;  /* 0x0000000a06067c12 */ /* 0x000fe2000f8e3cff */
[----:B------:R-:W-:Y:S02]  /*4380*/  WARPGROUP.DEPBAR.LE gsb0, 0x0 ;  /* 0x00008000000079c5 */ /* 0x000fe40000010000 */
        /* <DEDUP_REMOVED lines=12> */
[----:B------:R-:W-:Y:S05]  /*4450*/  @!P0 BRA `(.L_x_26) ;  /* 0x0000000000048947 */ /* 0x000fea0003800000 */
[----:B------:R-:W-:Y:S01]  /*4460*/  BPT.TRAP 0x1 ;  /* 0x000000040000795c */ /* 0x000fe20000300000 */
.L_x_26:
[----:B-1----:R-:W-:Y:S01]  /*4470*/  FMNMX R4, R24, R9, !PT ;  /* 0x0000000918047209 */ /* 0x002fe20007800000 */
[----:B------:R-:W-:Y:S01]  /*4480*/  ULEA UR10, UR7, UR36, 0x3 ;  /* 0x00000024070a7291 */ /* 0x000fe2000f8e183f */
[----:B------:R-:W-:Y:S02]  /*4490*/  FMNMX R10, R26, R7, !PT ;  /* 0x000000071a0a7209 */ /* 0x000fe40007800000 */
[----:B------:R-:W-:Y:S02]  /*44a0*/  FMNMX R3, R25, R4, !PT ;  /* 0x0000000419037209 */ /* 0x000fe40007800000 */
[----:B------:R-:W-:Y:S02]  /*44b0*/  FMNMX R11, R27, R10, !PT ;  /* 0x0000000a1b0b7209 */ /* 0x000fe40007800000 */
[----:B------:R-:W-:Y:S02]  /*44c0*/  FMNMX R4, R28, R3, !PT ;  /* 0x000000031c047209 */ /* 0x000fe40007800000 */
[----:B------:R-:W-:-:S02]  /*44d0*/  FMNMX R10, R30, R11, !PT ;  /* 0x0000000b1e0a7209 */ /* 0x000fc40007800000 */
[----:B------:R-:W-:Y:S02]  /*44e0*/  FMNMX R3, R29, R4, !PT ;  /* 0x000000041d037209 */ /* 0x000fe40007800000 */
[----:B------:R-:W-:Y:S02]  /*44f0*/  FMNMX R13, R31, R10, !PT ;  /* 0x0000000a1f0d7209 */ /* 0x000fe40007800000 */
        /* <DEDUP_REMOVED lines=27> */
[----:B------:R-:W-:-:S05]  /*46b0*/  FMNMX R4, R85, R4, !PT ;  /* 0x0000000455047209 */ /* 0x000fca0007800000 */
[----:B------:R-:W1:Y:S02]  /*46c0*/  SHFL.BFLY PT, R3, R4, 0x1, 0x1f ;  /* 0x0c201f0004037f89 */ /* 0x000e6400000e0000 */
[----:B-1----:R-:W-:Y:S02]  /*46d0*/  FMNMX R8, R4, R3, !PT ;  /* 0x0000000304087209 */ /* 0x002fe40007800000 */
[----:B------:R-:W-:-:S03]  /*46e0*/  FMNMX R4, R34, R13, !PT ;  /* 0x0000000d22047209 */ /* 0x000fc60007800000 */
[----:B------:R-:W1:Y:S01]  /*46f0*/  SHFL.BFLY PT, R3, R8, 0x2, 0x1f ;  /* 0x0c401f0008037f89 */ /* 0x000e6200000e0000 */
[----:B------:R-:W-:-:S04]  /*4700*/  FMNMX R15, R35, R4, !PT ;  /* 0x00000004230f7209 */ /* 0x000fc80007800000 */
[----:B------:R-:W-:-:S04]  /*4710*/  FMNMX R4, R38, R15, !PT ;  /* 0x0000000f26047209 */ /* 0x000fc80007800000 */
[----:B------:R-:W-:-:S04]  /*4720*/  FMNMX R15, R39, R4, !PT ;  /* 0x00000004270f7209 */ /* 0x000fc80007800000 */
[----:B------:R-:W-:-:S04]  /*4730*/  FMNMX R4, R42, R15, !PT ;  /* 0x0000000f2a047209 */ /* 0x000fc80007800000 */
[----:B------:R-:W-:-:S04]  /*4740*/  FMNMX R17, R43, R4, !PT ;  /* 0x000000042b117209 */ /* 0x000fc80007800000 */
[----:B------:R-:W-:Y:S02]  /*4750*/  FMNMX R4, R46, R17, !PT ;  /* 0x000000112e047209 */ /* 0x000fe40007800000 */
[----:B-1----:R-:W-:Y:S02]  /*4760*/  FMNMX R3, R8, R3, !PT ;  /* 0x0000000308037209 */ /* 0x002fe40007800000 */
[----:B------:R-:W-:Y:S02]  /*4770*/  FMNMX R19, R47, R4, !PT ;  /* 0x000000042f137209 */ /* 0x000fe40007800000 */
[C---:B------:R-:W-:Y:S02]  /*4780*/  FSETP.NEU.AND P2, PT, R3.reuse, -INF , PT ;  /* 0xff8000000300780b */ /* 0x040fe40003f4d000 */
[----:B------:R-:W-:Y:S02]  /*4790*/  FMNMX R4, R50, R19, !PT ;  /* 0x0000001332047209 */ /* 0x000fe40007800000 */
[----:B------:R-:W-:-:S02]  /*47a0*/  FSEL R16, R3, RZ, P2 ;  /* 0x000000ff03107208 */ /* 0x000fc40001000000 */
[----:B------:R-:W-:-:S03]  /*47b0*/  FMNMX R19, R51, R4, !PT ;  /* 0x0000000433137209 */ /* 0x000fc60007800000 */
[----:B------:R-:W-:Y:S01]  /*47c0*/  FMUL R128, R16, UR28 ;  /* 0x0000001c10807c20 */ /* 0x000fe20008400000 */
[----:B------:R-:W-:Y:S01]  /*47d0*/  FMNMX R4, R54, R19, !PT ;  /* 0x0000001336047209 */ /* 0x000fe20007800000 */
[----:B------:R-:W-:Y:S02]  /*47e0*/  FADD R16, -R16, R9 ;  /* 0x0000000910107221 */ /* 0x000fe40000000100 */
[--C-:B------:R-:W-:Y:S01]  /*47f0*/  FFMA R24, R24, UR28, -R128.reuse ;  /* 0x0000001c18187c23 */ /* 0x100fe20008000880 */
[--C-:B------:R-:W-:Y:S01]  /*4800*/  FFMA R11, R25, UR28, -R128.reuse ;  /* 0x0000001c190b7c23 */ /* 0x100fe20008000880 */
[--C-:B------:R-:W-:Y:S01]  /*4810*/  FFMA R8, R28, UR28, -R128.reuse ;  /* 0x0000001c1c087c23 */ /* 0x100fe20008000880 */
[--C-:B------:R-:W-:Y:S01]  /*4820*/  FFMA R15, R33, UR28, -R128.reuse ;  /* 0x0000001c210f7c23 */ /* 0x100fe20008000880 */
[--C-:B------:R-:W-:Y:S01]  /*4830*/  FFMA R13, R29, UR28, -R128.reuse ;  /* 0x0000001c1d0d7c23 */ /* 0x100fe20008000880 */
[----:B------:R-:W-:Y:S01]  /*4840*/  FSETP.GEU.AND P6, PT, R24, -126, PT ;  /* 0xc2fc00001800780b */ /* 0x000fe20003fce000 */
        /* <DEDUP_REMOVED lines=9> */
[--C-:B------:R-:W-:Y:S01]  /*48e0*/  FFMA R19, R41, UR28, -R128.reuse ;  /* 0x0000001c29137c23 */ /* 0x100fe20008000880 */
[----:B------:R-:W-:Y:S01]  /*48f0*/  FMNMX R21, R55, R4, !PT ;  /* 0x0000000437157209 */ /* 0x000fe20007800000 */
[--C-:B------:R-:W-:Y:S01]  /*4900*/  FFMA R20, R48, UR28, -R128.reuse ;  /* 0x0000001c30147c23 */ /* 0x100fe20008000880 */
[----:B------:R-:W-:Y:S01]  /*4910*/  @!P6 FMUL R24, R24, 0.5 ;  /* 0x3f0000001818e820 */ /* 0x000fe20000400000 */
[--C-:B------:R-:W-:Y:S01]  /*4920*/  FFMA R37, R53, UR28, -R128.reuse ;  /* 0x0000001c35257c23 */ /* 0x100fe20008000880 */
[----:B------:R-:W-:Y:S01]  /*4930*/  @!P3 FMUL R11, R11, 0.5 ;  /* 0x3f0000000b0bb820 */ /* 0x000fe20000400000 */
[----:B------:R-:W-:Y:S01]  /*4940*/  FMNMX R4, R58, R21, !PT ;  /* 0x000000153a047209 */ /* 0x000fe20007800000 */
[----:B------:R-:W-:Y:S01]  /*4950*/  @!P4 FMUL R8, R8, 0.5 ;  /* 0x3f0000000808c820 */ /* 0x000fe20000400000 */
[--C-:B------:R-:W-:Y:S01]  /*4960*/  FFMA R21, R45, UR28, -R128.reuse ;  /* 0x0000001c2d157c23 */ /* 0x100fe20008000880 */
[----:B------:R-:W1:Y:S01]  /*4970*/  MUFU.EX2 R24, R24 ;  /* 0x0000001800187308 */ /* 0x000e620000000800 */
[----:B------:R-:W-:Y:S01]  /*4980*/  @!P5 FMUL R13, R13, 0.5 ;  /* 0x3f0000000d0dd820 */ /* 0x000fe20000400000 */
[----:B------:R-:W-:Y:S01]  /*4990*/  @!P2 FMUL R10, R10, 0.5 ;  /* 0x3f0000000a0aa820 */ /* 0x000fe20000400000 */
[----:B------:R-:W-:Y:S01]  /*49a0*/  FMNMX R23, R59, R4, !PT ;  /* 0x000000043b177209 */ /* 0x000fe20007800000 */
[--C-:B------:R-:W-:Y:S01]  /*49b0*/  FFMA R22, R52, UR28, -R128.reuse ;  /* 0x0000001c34167c23 */ /* 0x100fe20008000880 */
[--C-:B------:R-:W-:Y:S01]  /*49c0*/  FFMA R41, R56, UR28, -R128.reuse ;  /* 0x0000001c38297c23 */ /* 0x100fe20008000880 */
[--C-:B------:R-:W-:Y:S01]  /*49d0*/  FFMA R36, R57, UR28, -R128.reuse ;  /* 0x0000001c39247c23 */ /* 0x100fe20008000880 */
[----:B------:R-:W-:Y:S01]  /*49e0*/  FMNMX R4, R62, R23, !PT ;  /* 0x000000173e047209 */ /* 0x000fe20007800000 */
[----:B------:R-:W2:Y:S01]  /*49f0*/  MUFU.EX2 R11, R11 ;  /* 0x0000000b000b7308 */ /* 0x000ea20000000800 */
[--C-:B------:R-:W-:Y:S01]  /*4a00*/  FFMA R45, R60, UR28, -R128.reuse ;  /* 0x0000001c3c2d7c23 */ /* 0x100fe20008000880 */
[--C-:B------:R-:W-:Y:S01]  /*4a10*/  FFMA R40, R61, UR28, -R128.reuse ;  /* 0x0000001c3d287c23 */ /* 0x100fe20008000880 */
[----:B------:R-:W-:Y:S01]  /*4a20*/  FMNMX R23, R63, R4, !PT ;  /* 0x000000043f177209 */ /* 0x000fe20007800000 */
[--C-:B------:R-:W-:Y:S01]  /*4a30*/  FFMA R44, R65, UR28, -R128.reuse ;  /* 0x0000001c412c7c23 */ /* 0x100fe20008000880 */
[--C-:B------:R-:W-:Y:S01]  /*4a40*/  FFMA R53, R68, UR28, -R128.reuse ;  /* 0x0000001c44357c23 */ /* 0x100fe20008000880 */
[--C-:B------:R-:W-:Y:S01]  /*4a50*/  FFMA R52, R73, UR28, -R128.reuse ;  /* 0x0000001c49347c23 */ /* 0x100fe20008000880 */
[----:B------:R-:W-:Y:S01]  /*4a60*/  FMNMX R4, R66, R23, !PT ;  /* 0x0000001742047209 */ /* 0x000fe20007800000 */
[----:B------:R-:W3:Y:S01]  /*4a70*/  MUFU.EX2 R8, R8 ;  /* 0x0000000800087308 */ /* 0x000ee20000000800 */
[----:B-1----:R-:W-:Y:S01]  /*4a80*/  @!P6 FMUL R24, R24, R24 ;  /* 0x000000181818e220 */ /* 0x002fe20000400000 */
[----:B------:R-:W-:Y:S01]  /*4a90*/  FSETP.GEU.AND P6, PT, R15, -126, PT ;  /* 0xc2fc00000f00780b */ /* 0x000fe20003fce000 */
[--C-:B------:R-:W-:Y:S01]  /*4aa0*/  FFMA R23, R49, UR28, -R128.reuse ;  /* 0x0000001c31177c23 */ /* 0x100fe20008000880 */
[----:B------:R-:W-:Y:S01]  /*4ab0*/  FMNMX R25, R67, R4, !PT ;  /* 0x0000000443197209 */ /* 0x000fe20007800000 */
[--C-:B------:R-:W-:Y:S01]  /*4ac0*/  FFMA R49, R64, UR28, -R128.reuse ;  /* 0x0000001c40317c23 */ /* 0x100fe20008000880 */
[--C-:B------:R-:W-:Y:S01]  /*4ad0*/  FFMA R48, R69, UR28, -R128.reuse ;  /* 0x0000001c45307c23 */ /* 0x100fe20008000880 */
[--C-:B------:R-:W-:Y:S01]  /*4ae0*/  FFMA R61, R72, UR28, -R128.reuse ;  /* 0x0000001c483d7c23 */ /* 0x100fe20008000880 */
[----:B------:R-:W1:Y:S01]  /*4af0*/  MUFU.EX2 R13, R13 ;  /* 0x0000000d000d7308 */ /* 0x000e620000000800 */
[----:B--2---:R-:W-:Y:S01]  /*4b00*/  @!P3 FMUL R11, R11, R11 ;  /* 0x0000000b0b0bb220 */ /* 0x004fe20000400000 */
[----:B------:R-:W-:Y:S01]  /*4b10*/  FSETP.GEU.AND P3, PT, R12, -126, PT ;  /* 0xc2fc00000c00780b */ /* 0x000fe20003f6e000 */
[--C-:B------:R-:W-:Y:S01]  /*4b20*/  FFMA R65, R76, UR28, -R128.reuse ;  /* 0x0000001c4c417c23 */ /* 0x100fe20008000880 */
[----:B------:R-:W-:Y:S01]  /*4b30*/  FMNMX R4, R70, R25, !PT ;  /* 0x0000001946047209 */ /* 0x000fe20007800000 */
[--C-:B------:R-:W-:Y:S01]  /*4b40*/  FFMA R60, R77, UR28, -R128.reuse ;  /* 0x0000001c4d3c7c23 */ /* 0x100fe20008000880 */
[--C-:B------:R-:W-:Y:S01]  /*4b50*/  FFMA R64, R81, UR28, -R128.reuse ;  /* 0x0000001c51407c23 */ /* 0x100fe20008000880 */
[----:B------:R-:W-:Y:S01]  /*4b60*/  @!P6 FMUL R15, R15, 0.5 ;  /* 0x3f0000000f0fe820 */ /* 0x000fe20000400000 */
[----:B------:R-:W2:Y:S01]  /*4b70*/  MUFU.EX2 R10, R10 ;  /* 0x0000000a000a7308 */ /* 0x000ea20000000800 */
[----:B---3--:R-:W-:Y:S01]  /*4b80*/  @!P4 FMUL R8, R8, R8 ;  /* 0x000000080808c220 */ /* 0x008fe20000400000 */
[----:B------:R-:W-:Y:S01]  /*4b90*/  FSETP.GEU.AND P4, PT, R17, -126, PT ;  /* 0xc2fc00001100780b */ /* 0x000fe20003f8e000 */
[--C-:B------:R-:W-:Y:S01]  /*4ba0*/  FFMA R69, R80, UR28, -R128.reuse ;  /* 0x0000001c50457c23 */ /* 0x100fe20008000880 */
[----:B------:R-:W-:Y:S01]  /*4bb0*/  FMNMX R25, R71, R4, !PT ;  /* 0x0000000447197209 */ /* 0x000fe20007800000 */
[--C-:B------:R-:W-:Y:S01]  /*4bc0*/  FFMA R68, R85, UR28, -R128.reuse ;  /* 0x0000001c55447c23 */ /* 0x100fe20008000880 */
[----:B------:R-:W-:Y:S01]  /*4bd0*/  FFMA R73, R84, UR28, -R128 ;  /* 0x0000001c54497c23 */ /* 0x000fe20008000880 */
[----:B------:R-:W-:Y:S01]  /*4be0*/  @!P3 FMUL R12, R12, 0.5 ;  /* 0x3f0000000c0cb820 */ /* 0x000fe20000400000 */
[----:B------:R-:W3:Y:S01]  /*4bf0*/  MUFU.EX2 R15, R15 ;  /* 0x0000000f000f7308 */ /* 0x000ee20000000800 */
[----:B-1----:R-:W-:Y:S01]  /*4c00*/  @!P5 FMUL R13, R13, R13 ;  /* 0x0000000d0d0dd220 */ /* 0x002fe20000400000 */
[----:B------:R-:W-:Y:S01]  /*4c10*/  FSETP.GEU.AND P5, PT, R14, -126, PT ;  /* 0xc2fc00000e00780b */ /* 0x000fe20003fae000 */
[----:B------:R-:W-:Y:S01]  /*4c20*/  FMUL R16, R16, UR28 ;  /* 0x0000001c10107c20 */ /* 0x000fe20008400000 */
[----:B------:R-:W-:-:S03]  /*4c30*/  FMNMX R4, R74, R25, !PT ;  /* 0x000000194a047209 */ /* 0x000fc60007800000 */
[----:B------:R-:W-:Y:S01]  /*4c40*/  @!P4 FMUL R17, R17, 0.5 ;  /* 0x3f0000001111c820 */ /* 0x000fe20000400000 */
[----:B------:R-:W1:Y:S01]  /*4c50*/  MUFU.EX2 R12, R12 ;  /* 0x0000000c000c7308 */ /* 0x000e620000000800 */
[----:B--2---:R-:W-:Y:S01]  /*4c60*/  @!P2 FMUL R10, R10, R10 ;  /* 0x0000000a0a0aa220 */ /* 0x004fe20000400000 */
[----:B------:R-:W-:Y:S02]  /*4c70*/  FSETP.GEU.AND P2, PT, R19, -126, PT ;  /* 0xc2fc00001300780b */ /* 0x000fe40003f4e000 */
[----:B------:R-:W-:-:S03]  /*4c80*/  FMNMX R25, R75, R4, !PT ;  /* 0x000000044b197209 */ /* 0x000fc60007800000 */
[----:B------:R-:W-:Y:S01]  /*4c90*/  @!P5 FMUL R14, R14, 0.5 ;  /* 0x3f0000000e0ed820 */ /* 0x000fe20000400000 */
[----:B------:R-:W2:Y:S01]  /*4ca0*/  MUFU.EX2 R17, R17 ;  /* 0x0000001100117308 */ /* 0x000ea20000000800 */
[----:B---3--:R-:W-:Y:S01]  /*4cb0*/  @!P6 FMUL R15, R15, R15 ;  /* 0x0000000f0f0fe220 */ /* 0x008fe20000400000 */
[----:B------:R-:W-:Y:S02]  /*4cc0*/  FSETP.GEU.AND P6, PT, R18, -126, PT ;  /* 0xc2fc00001200780b */ /* 0x000fe40003fce000 */
[----:B------:R-:W-:-:S03]  /*4cd0*/  FMNMX R4, R78, R25, !PT ;  /* 0x000000194e047209 */ /* 0x000fc60007800000 */
[----:B------:R-:W-:Y:S01]  /*4ce0*/  @!P2 FMUL R19, R19, 0.5 ;  /* 0x3f0000001313a820 */ /* 0x000fe20000400000 */
[----:B------:R-:W3:Y:S01]  /*4cf0*/  MUFU.EX2 R14, R14 ;  /* 0x0000000e000e7308 */ /* 0x000ee20000000800 */
[----:B-1----:R-:W-:Y:S01]  /*4d00*/  @!P3 FMUL R12, R12, R12 ;  /* 0x0000000c0c0cb220 */ /* 0x002fe20000400000 */
[----:B------:R-:W-:Y:S02]  /*4d10*/  FSETP.GEU.AND P3, PT, R21, -126, PT ;  /* 0xc2fc00001500780b */ /* 0x000fe40003f6e000 */
        /* <DEDUP_REMOVED lines=24> */
[----:B------:R-:W-:Y:S01]  /*4ea0*/  FSETP.GEU.AND P3, PT, R41, -126, PT ;  /* 0xc2fc00002900780b */ /* 0x000fe20003f6e000 */
[----:B------:R-:W3:Y:S04]  /*4eb0*/  SHFL.BFLY PT, R25, R4, 0x1, 0x1f ;  /* 0x0c201f0004197f89 */ /* 0x000ee800000e0000 */
[----:B------:R-:W-:Y:S01]  /*4ec0*/  @!P6 FMUL R37, R37, 0.5 ;  /* 0x3f0000002525e820 */ /* 0x000fe20000400000 */
[----:B------:R-:W4:Y:S01]  /*4ed0*/  MUFU.EX2 R22, R22 ;  /* 0x0000001600167308 */ /* 0x000f220000000800 */
[----:B-1----:R-:W-:Y:S01]  /*4ee0*/  @!P4 FMUL R20, R20, R20 ;  /* 0x000000141414c220 */ /* 0x002fe20000400000 */
[----:B------:R-:W-:-:S05]  /*4ef0*/  FSETP.GEU.AND P4, PT, R36, -126, PT ;  /* 0xc2fc00002400780b */ /* 0x000fca0003f8e000 */
[----:B------:R-:W-:Y:S01]  /*4f00*/  @!P3 FMUL R41, R41, 0.5 ;  /* 0x3f0000002929b820 */ /* 0x000fe20000400000 */
[----:B------:R-:W1:Y:S01]  /*4f10*/  MUFU.EX2 R37, R37 ;  /* 0x0000002500257308 */ /* 0x000e620000000800 */
[----:B--2---:R-:W-:Y:S01]  /*4f20*/  @!P5 FMUL R23, R23, R23 ;  /* 0x000000171717d220 */ /* 0x004fe20000400000 */
[----:B------:R-:W-:-:S05]  /*4f30*/  FSETP.GEU.AND P5, PT, R45, -126, PT ;  /* 0xc2fc00002d00780b */ /* 0x000fca0003fae000 */
[----:B------:R-:W-:Y:S01]  /*4f40*/  @!P4 FMUL R36, R36, 0.5 ;  /* 0x3f0000002424c820 */ /* 0x000fe20000400000 */
[----:B------:R-:W2:Y:S01]  /*4f50*/  MUFU.EX2 R41, R41 ;  /* 0x0000002900297308 */ /* 0x000ea20000000800 */
[----:B----4-:R-:W-:Y:S01]  /*4f60*/  @!P2 FMUL R22, R22, R22 ;  /* 0x000000161616a220 */ /* 0x010fe20000400000 */
[----:B------:R-:W-:Y:S02]  /*4f70*/  FSETP.GEU.AND P2, PT, R40, -126, PT ;  /* 0xc2fc00002800780b */ /* 0x000fe40003f4e000 */
[----:B---3--:R-:W-:-:S03]  /*4f80*/  FMNMX R4, R4, R25, !PT ;  /* 0x0000001904047209 */ /* 0x008fc60007800000 */
[----:B------:R-:W-:Y:S01]  /*4f90*/  @!P5 FMUL R45, R45, 0.5 ;  /* 0x3f0000002d2dd820 */ /* 0x000fe20000400000 */
[----:B------:R-:W3:Y:S01]  /*4fa0*/  MUFU.EX2 R36, R36 ;  /* 0x0000002400247308 */ /* 0x000ee20000000800 */
[----:B-1----:R-:W-:Y:S01]  /*4fb0*/  @!P6 FMUL R37, R37, R37 ;  /* 0x000000252525e220 */ /* 0x002fe20000400000 */
[----:B------:R-:W-:Y:S01]  /*4fc0*/  FSETP.GEU.AND P6, PT, R49, -126, PT ;  /* 0xc2fc00003100780b */ /* 0x000fe20003fce000 */
[----:B------:R-:W1:Y:S04]  /*4fd0*/  SHFL.BFLY PT, R25, R4, 0x2, 0x1f ;  /* 0x0c401f0004197f89 */ /* 0x000e6800000e0000 */
[----:B------:R-:W-:Y:S01]  /*4fe0*/  @!P2 FMUL R40, R40, 0.5 ;  /* 0x3f0000002828a820 */ /* 0x000fe20000400000 */
[----:B------:R-:W4:Y:S01]  /*4ff0*/  MUFU.EX2 R45, R45 ;  /* 0x0000002d002d7308 */ /* 0x000f220000000800 */
[----:B--2---:R-:W-:Y:S01]  /*5000*/  @!P3 FMUL R41, R41, R41 ;  /* 0x000000292929b220 */ /* 0x004fe20000400000 */
[----:B------:R-:W-:-:S05]  /*5010*/  FSETP.GEU.AND P3, PT, R44, -126, PT ;  /* 0xc2fc00002c00780b */ /* 0x000fca0003f6e000 */
[----:B------:R-:W-:Y:S01]  /*5020*/  @!P6 FMUL R49, R49, 0.5 ;  /* 0x3f0000003131e820 */ /* 0x000fe20000400000 */
[----:B------:R-:W2:Y:S01]  /*5030*/  MUFU.EX2 R40, R40 ;  /* 0x0000002800287308 */ /* 0x000ea20000000800 */
[----:B---3--:R-:W-:Y:S01]  /*5040*/  @!P4 FMUL R36, R36, R36 ;  /* 0x000000242424c220 */ /* 0x008fe20000400000 */
[----:B------:R-:W-:-:S05]  /*5050*/  FSETP.GEU.AND P4, PT, R53, -126, PT ;  /* 0xc2fc00003500780b */ /* 0x000fca0003f8e000 */
[----:B------:R-:W-:Y:S01]  /*5060*/  @!P3 FMUL R44, R44, 0.5 ;  /* 0x3f0000002c2cb820 */ /* 0x000fe20000400000 */
[----:B------:R-:W3:Y:S01]  /*5070*/  MUFU.EX2 R49, R49 ;  /* 0x0000003100317308 */ /* 0x000ee20000000800 */
[----:B----4-:R-:W-:Y:S01]  /*5080*/  @!P5 FMUL R45, R45, R45 ;  /* 0x0000002d2d2dd220 */ /* 0x010fe20000400000 */
[----:B------:R-:W-:Y:S02]  /*5090*/  FSETP.GEU.AND P5, PT, R48, -126, PT ;  /* 0xc2fc00003000780b */ /* 0x000fe40003fae000 */
[----:B-1----:R-:W-:-:S03]  /*50a0*/  FMNMX R4, R4, R25, !PT ;  /* 0x0000001904047209 */ /* 0x002fc60007800000 */
[----:B------:R-:W-:Y:S01]  /*50b0*/  @!P4 FMUL R53, R53, 0.5 ;  /* 0x3f0000003535c820 */ /* 0x000fe20000400000 */
[----:B------:R-:W1:Y:S01]  /*50c0*/  MUFU.EX2 R44, R44 ;  /* 0x0000002c002c7308 */ /* 0x000e620000000800 */
[----:B--2---:R-:W-:Y:S01]  /*50d0*/  @!P2 FMUL R40, R40, R40 ;  /* 0x000000282828a220 */ /* 0x004fe20000400000 */
[----:B------:R-:W-:-:S05]  /*50e0*/  FSETP.GEU.AND P2, PT, R61, -126, PT ;  /* 0xc2fc00003d00780b */ /* 0x000fca0003f4e000 */
[----:B------:R-:W-:Y:S01]  /*50f0*/  @!P5 FMUL R48, R48, 0.5 ;  /* 0x3f0000003030d820 */ /* 0x000fe20000400000 */
[----:B------:R-:W2:Y:S01]  /*5100*/  MUFU.EX2 R53, R53 ;  /* 0x0000003500357308 */ /* 0x000ea20000000800 */
[----:B---3--:R-:W-:Y:S01]  /*5110*/  @!P6 FMUL R49, R49, R49 ;  /* 0x000000313131e220 */ /* 0x008fe20000400000 */
[----:B------:R-:W-:-:S03]  /*5120*/  FSETP.GEU.AND P6, PT, R52, -126, PT ;  /* 0xc2fc00003400780b */ /* 0x000fc60003fce000 */
[----:B------:R-:W-:Y:S02]  /*5130*/  FADD R9, R10, R49 ;  /* 0x000000310a097221 */ /* 0x000fe40000000000 */
[----:B------:R-:W-:Y:S01]  /*5140*/  @!P2 FMUL R61, R61, 0.5 ;  /* 0x3f0000003d3da820 */ /* 0x000fe20000400000 */
[----:B------:R-:W3:Y:S01]  /*5150*/  MUFU.EX2 R48, R48 ;  /* 0x0000003000307308 */ /* 0x000ee20000000800 */
        /* <DEDUP_REMOVED lines=12> */
[----:B-1----:R-:W-:Y:S01]  /*5220*/  @!P2 FMUL R61, R61, R61 ;  /* 0x0000003d3d3da220 */ /* 0x002fe20000400000 */
[----:B------:R-:W-:-:S04]  /*5230*/  FSETP.NEU.AND P2, PT, R4, -INF , PT ;  /* 0xff8000000400780b */ /* 0x000fc80003f4d000 */
[----:B------:R-:W-:Y:S01]  /*5240*/  FSEL R56, R4, RZ, P2 ;  /* 0x000000ff04387208 */ /* 0x000fe20001000000 */
[----:B------:R-:W-:Y:S01]  /*5250*/  @!P5 FMUL R69, R69, 0.5 ;  /* 0x3f0000004545d820 */ /* 0x000fe20000400000 */
[----:B------:R-:W1:Y:S01]  /*5260*/  MUFU.EX2 R60, R60 ;  /* 0x0000003c003c7308 */ /* 0x000e620000000800 */
[----:B--2---:R-:W-:Y:S01]  /*5270*/  @!P6 FMUL R52, R52, R52 ;  /* 0x000000343434e220 */ /* 0x004fe20000400000 */
[----:B------:R-:W-:Y:S01]  /*5280*/  FSETP.GEU.AND P6, PT, R64, -126, PT ;  /* 0xc2fc00004000780b */ /* 0x000fe20003fce000 */
[C---:B------:R-:W-:Y:S01]  /*5290*/  FMUL R33, R56.reuse, UR28 ;  /* 0x0000001c38217c20 */ /* 0x040fe20008400000 */
[----:B------:R-:W-:Y:S01]  /*52a0*/  FSETP.GEU.AND P2, PT, R73, -126, PT ;  /* 0xc2fc00004900780b */ /* 0x000fe20003f4e000 */
[----:B------:R-:W-:Y:S01]  /*52b0*/  FADD R56, -R56, R7 ;  /* 0x0000000738387221 */ /* 0x000fe20000000100 */
[----:B------:R-:W-:Y:S01]  /*52c0*/  FADD R7, R24, R41 ;  /* 0x0000002918077221 */ /* 0x000fe20000000000 */
[--C-:B------:R-:W-:Y:S01]  /*52d0*/  FFMA R25, R26, UR28, -R33.reuse ;  /* 0x0000001c1a197c23 */ /* 0x100fe20008000821 */
[----:B------:R-:W2:Y:S01]  /*52e0*/  MUFU.EX2 R69, R69 ;  /* 0x0000004500457308 */ /* 0x000ea20000000800 */
[----:B---3--:R-:W-:Y:S01]  /*52f0*/  @!P3 FMUL R65, R65, R65 ;  /* 0x000000414141b220 */ /* 0x008fe20000400000 */
[----:B------:R-:W-:Y:S01]  /*5300*/  FSETP.GEU.AND P3, PT, R68, -126, PT ;  /* 0xc2fc00004400780b */ /* 0x000fe20003f6e000 */
[--C-:B------:R-:W-:Y:S01]  /*5310*/  FFMA R28, R27, UR28, -R33.reuse ;  /* 0x0000001c1b1c7c23 */ /* 0x100fe20008000821 */
[--C-:B------:R-:W-:Y:S01]  /*5320*/  FFMA R27, R30, UR28, -R33.reuse ;  /* 0x0000001c1e1b7c23 */ /* 0x100fe20008000821 */
[--C-:B------:R-:W-:Y:S01]  /*5330*/  FFMA R29, R34, UR28, -R33.reuse ;  /* 0x0000001c221d7c23 */ /* 0x100fe20008000821 */
[--C-:B------:R-:W-:Y:S01]  /*5340*/  FFMA R32, R35, UR28, -R33.reuse ;  /* 0x0000001c23207c23 */ /* 0x100fe20008000821 */
[----:B------:R-:W-:Y:S01]  /*5350*/  @!P6 FMUL R64, R64, 0.5 ;  /* 0x3f0000004040e820 */ /* 0x000fe20000400000 */
[--C-:B------:R-:W-:Y:S01]  /*5360*/  FFMA R30, R31, UR28, -R33.reuse ;  /* 0x0000001c1f1e7c23 */ /* 0x100fe20008000821 */
[----:B-1----:R-:W-:Y:S01]  /*5370*/  @!P4 FMUL R60, R60, R60 ;  /* 0x0000003c3c3cc220 */ /* 0x002fe20000400000 */
[----:B------:R-:W-:Y:S01]  /*5380*/  FSETP.GEU.AND P4, PT, R25, -126, PT ;  /* 0xc2fc00001900780b */ /* 0x000fe20003f8e000 */
[----:B------:R-:W-:Y:S01]  /*5390*/  @!P2 FMUL R73, R73, 0.5 ;  /* 0x3f0000004949a820 */ /* 0x000fe20000400000 */
[--C-:B------:R-:W-:Y:S01]  /*53a0*/  FFMA R39, R39, UR28, -R33.reuse ;  /* 0x0000001c27277c23 */ /* 0x100fe20008000821 */
[----:B------:R-:W1:Y:S01]  /*53b0*/  MUFU.EX2 R64, R64 ;  /* 0x0000004000407308 */ /* 0x000e620000000800 */
[--C-:B------:R-:W-:Y:S01]  /*53c0*/  FFMA R31, R38, UR28, -R33.reuse ;  /* 0x0000001c261f7c23 */ /* 0x100fe20008000821 */
[----:B------:R-:W-:Y:S01]  /*53d0*/  @!P3 FMUL R68, R68, 0.5 ;  /* 0x3f0000004444b820 */ /* 0x000fe20000400000 */
[--C-:B------:R-:W-:Y:S01]  /*53e0*/  FFMA R26, R43, UR28, -R33.reuse ;  /* 0x0000001c2b1a7c23 */ /* 0x100fe20008000821 */
[----:B--2---:R-:W-:Y:S01]  /*53f0*/  @!P5 FMUL R69, R69, R69 ;  /* 0x000000454545d220 */ /* 0x004fe20000400000 */
[----:B------:R-:W-:Y:S01]  /*5400*/  FSETP.GEU.AND P5, PT, R28, -126, PT ;  /* 0xc2fc00001c00780b */ /* 0x000fe20003fae000 */
[--C-:B------:R-:W-:Y:S01]  /*5410*/  FFMA R46, R46, UR28, -R33.reuse ;  /* 0x0000001c2e2e7c23 */ /* 0x100fe20008000821 */
[--C-:B------:R-:W-:Y:S01]  /*5420*/  FFMA R42, R42, UR28, -R33.reuse ;  /* 0x0000001c2a2a7c23 */ /* 0x100fe20008000821 */
[----:B------:R-:W2:Y:S01]  /*5430*/  MUFU.EX2 R68, R68 ;  /* 0x0000004400447308 */ /* 0x000ea20000000800 */
[--C-:B------:R-:W-:Y:S01]  /*5440*/  FFMA R35, R50, UR28, -R33.reuse ;  /* 0x0000001c32237c23 */ /* 0x100fe20008000821 */
[----:B------:R-:W-:Y:S01]  /*5450*/  @!P4 FMUL R25, R25, 0.5 ;  /* 0x3f0000001919c820 */ /* 0x000fe20000400000 */
[--C-:B------:R-:W-:Y:S01]  /*5460*/  FFMA R34, R47, UR28, -R33.reuse ;  /* 0x0000001c2f227c23 */ /* 0x100fe20008000821 */
[--C-:B------:R-:W-:Y:S01]  /*5470*/  FFMA R38, R55, UR28, -R33.reuse ;  /* 0x0000001c37267c23 */ /* 0x100fe20008000821 */
[--C-:B------:R-:W-:Y:S01]  /*5480*/  FFMA R51, R51, UR28, -R33.reuse ;  /* 0x0000001c33337c23 */ /* 0x100fe20008000821 */
[--C-:B------:R-:W-:Y:S01]  /*5490*/  FFMA R59, R59, UR28, -R33.reuse ;  /* 0x0000001c3b3b7c23 */ /* 0x100fe20008000821 */
[--C-:B------:R-:W-:Y:S01]  /*54a0*/  FFMA R58, R58, UR28, -R33.reuse ;  /* 0x0000001c3a3a7c23 */ /* 0x100fe20008000821 */
[----:B------:R-:W3:Y:S01]  /*54b0*/  MUFU.EX2 R25, R25 ;  /* 0x0000001900197308 */ /* 0x000ee20000000800 */
[----:B-1----:R-:W-:Y:S01]  /*54c0*/  @!P6 FMUL R64, R64, R64 ;  /* 0x000000404040e220 */ /* 0x002fe20000400000 */
[----:B------:R-:W-:Y:S01]  /*54d0*/  FSETP.GEU.AND P6, PT, R27, -126, PT ;  /* 0xc2fc00001b00780b */ /* 0x000fe20003fce000 */
[----:B------:R-:W-:Y:S01]  /*54e0*/  @!P5 FMUL R28, R28, 0.5 ;  /* 0x3f0000001c1cd820 */ /* 0x000fe20000400000 */
[--C-:B------:R-:W-:Y:S01]  /*54f0*/  FFMA R63, R63, UR28, -R33.reuse ;  /* 0x0000001c3f3f7c23 */ /* 0x100fe20008000821 */
[--C-:B------:R-:W-:Y:S01]  /*5500*/  FFMA R67, R67, UR28, -R33.reuse ;  /* 0x0000001c43437c23 */ /* 0x100fe20008000821 */
[--C-:B------:R-:W-:Y:S01]  /*5510*/  FFMA R75, R75, UR28, -R33.reuse ;  /* 0x0000001c4b4b7c23 */ /* 0x100fe20008000821 */
[--C-:B------:R-:W-:Y:S01]  /*5520*/  FFMA R71, R71, UR28, -R33.reuse ;  /* 0x0000001c47477c23 */ /* 0x100fe20008000821 */
[----:B------:R-:W1:Y:S01]  /*5530*/  MUFU.EX2 R73, R73 ;  /* 0x0000004900497308 */ /* 0x000e620000000800 */
[----:B--2---:R-:W-:Y:S01]  /*5540*/  @!P3 FMUL R68, R68, R68 ;  /* 0x000000444444b220 */ /* 0x004fe20000400000 */
[----:B------:R-:W-:Y:S01]  /*5550*/  FSETP.GEU.AND P3, PT, R29, -126, PT ;  /* 0xc2fc00001d00780b */ /* 0x000fe20003f6e000 */
[--C-:B------:R-:W-:Y:S01]  /*5560*/  FFMA R83, R83, UR28, -R33.reuse ;  /* 0x0000001c53537c23 */ /* 0x100fe20008000821 */
[--C-:B------:R-:W-:Y:S01]  /*5570*/  FFMA R79, R79, UR28, -R33.reuse ;  /* 0x0000001c4f4f7c23 */ /* 0x100fe20008000821 */
[--C-:B------:R-:W-:Y:S01]  /*5580*/  FFMA R87, R87, UR28, -R33.reuse ;  /* 0x0000001c57577c23 */ /* 0x100fe20008000821 */
[----:B------:R-:W-:Y:S01]  /*5590*/  FFMA R86, R86, UR28, -R33 ;  /* 0x0000001c56567c23 */ /* 0x000fe20008000821 */
[----:B------:R-:W-:Y:S01]  /*55a0*/  @!P6 FMUL R27, R27, 0.5 ;  /* 0x3f0000001b1be820 */ /* 0x000fe20000400000 */
[----:B------:R-:W2:Y:S01]  /*55b0*/  MUFU.EX2 R28, R28 ;  /* 0x0000001c001c7308 */ /* 0x000ea20000000800 */
[----:B---3--:R-:W-:Y:S01]  /*55c0*/  @!P4 FMUL R25, R25, R25 ;  /* 0x000000191919c220 */ /* 0x008fe20000400000 */
[----:B------:R-:W-:Y:S01]  /*55d0*/  FSETP.GEU.AND P4, PT, R32, -126, PT ;  /* 0xc2fc00002000780b */ /* 0x000fe20003f8e000 */
[----:B------:R-:W-:Y:S01]  /*55e0*/  FMUL R56, R56, UR28 ;  /* 0x0000001c38387c20 */ /* 0x000fe20008400000 */
[----:B------:R-:W-:-:S03]  /*55f0*/  F2FP.F16.F32.PACK_AB R24, R11, R24 ;  /* 0x000000180b18723e */ /* 0x000fc600000000ff */
        /* <DEDUP_REMOVED lines=29> */
[----:B------:R1:W5:Y:S01]  /*57d0*/  MUFU.EX2 R47, R46 ;  /* 0x0000002e002f7308 */ /* 0x0003620000000800 */
[----:B--2---:R-:W-:Y:S01]  /*57e0*/  @!P6 FMUL R72, R72, R72 ;  /* 0x000000484848e220 */ /* 0x004fe20000400000 */
[----:B------:R-:W-:Y:S01]  /*57f0*/  FSETP.GEU.AND P6, PT, R35, -126, PT ;  /* 0xc2fc00002300780b */ /* 0x000fe20003fce000 */
[----:B---3--:R-:W-:-:S04]  /*5800*/  FFMA R26, R54, UR28, -R33 ;  /* 0x0000001c361a7c23 */ /* 0x008fc80008000821 */
[----:B------:R-:W-:Y:S01]  /*5810*/  @!P5 FMUL R34, R34, 0.5 ;  /* 0x3f0000002222d820 */ /* 0x000fe20000400000 */
[----:B------:R-:W2:Y:S01]  /*5820*/  MUFU.EX2 R43, R42 ;  /* 0x0000002a002b7308 */ /* 0x000ea20000000800 */
[----:B----4-:R-:W-:Y:S01]  /*5830*/  @!P3 FMUL R76, R76, R76 ;  /* 0x0000004c4c4cb220 */ /* 0x010fe20000400000 */
[----:B------:R-:W-:Y:S01]  /*5840*/  FSETP.GEU.AND P3, PT, R26, -126, PT ;  /* 0xc2fc00001a00780b */ /* 0x000fe20003f6e000 */
[----:B-1----:R-:W-:-:S04]  /*5850*/  FFMA R46, R82, UR28, -R33 ;  /* 0x0000001c522e7c23 */ /* 0x002fc80008000821 */
[----:B------:R-:W-:Y:S01]  /*5860*/  @!P6 FMUL R35, R35, 0.5 ;  /* 0x3f0000002323e820 */ /* 0x000fe20000400000 */
[----:B------:R1:W3:Y:S01]  /*5870*/  MUFU.EX2 R50, R34 ;  /* 0x0000002200327308 */ /* 0x0002e20000000800 */
[----:B-----5:R-:W-:Y:S01]  /*5880*/  @!P4 FMUL R47, R47, R47 ;  /* 0x0000002f2f2fc220 */ /* 0x020fe20000400000 */
[----:B------:R-:W-:-:S05]  /*5890*/  FSETP.GEU.AND P4, PT, R38, -126, PT ;  /* 0xc2fc00002600780b */ /* 0x000fca0003f8e000 */
[----:B------:R-:W-:Y:S01]  /*58a0*/  @!P3 FMUL R26, R26, 0.5 ;  /* 0x3f0000001a1ab820 */ /* 0x000fe20000400000 */
[----:B------:R4:W5:Y:S01]  /*58b0*/  MUFU.EX2 R57, R35 ;  /* 0x0000002300397308 */ /* 0x0009620000000800 */
[----:B--2---:R-:W-:Y:S01]  /*58c0*/  @!P2 FMUL R43, R43, R43 ;  /* 0x0000002b2b2ba220 */ /* 0x004fe20000400000 */
[----:B------:R-:W-:Y:S01]  /*58d0*/  FSETP.GEU.AND P2, PT, R51, -126, PT ;  /* 0xc2fc00003300780b */ /* 0x000fe20003f4e000 */
[----:B-1----:R-:W-:-:S04]  /*58e0*/  FFMA R34, R62, UR28, -R33 ;  /* 0x0000001c3e227c23 */ /* 0x002fc80008000821 */
[----:B------:R-:W-:Y:S01]  /*58f0*/  @!P4 FMUL R38, R38, 0.5 ;  /* 0x3f0000002626c820 */ /* 0x000fe20000400000 */
[----:B------:R1:W2:Y:S01]  /*5900*/  MUFU.EX2 R55, R26 ;  /* 0x0000001a00377308 */ /* 0x0002a20000000800 */
[----:B---3--:R-:W-:Y:S01]  /*5910*/  @!P5 FMUL R50, R50, R50 ;  /* 0x000000323232d220 */ /* 0x008fe20000400000 */
[----:B------:R-:W-:Y:S01]  /*5920*/  FSETP.GEU.AND P5, PT, R58, -126, PT ;  /* 0xc2fc00003a00780b */ /* 0x000fe20003fae000 */
[----:B----4-:R-:W-:-:S04]  /*5930*/  FFMA R35, R70, UR28, -R33 ;  /* 0x0000001c46237c23 */ /* 0x010fc80008000821 */
[----:B------:R-:W-:Y:S01]  /*5940*/  @!P2 FMUL R51, R51, 0.5 ;  /* 0x3f0000003333a820 */ /* 0x000fe20000400000 */
[----:B------:R3:W4:Y:S01]  /*5950*/  MUFU.EX2 R80, R38 ;  /* 0x0000002600507308 */ /* 0x0007220000000800 */
[----:B-----5:R-:W-:Y:S01]  /*5960*/  @!P6 FMUL R57, R57, R57 ;  /* 0x000000393939e220 */ /* 0x020fe20000400000 */
[----:B------:R-:W-:Y:S01]  /*5970*/  FSETP.GEU.AND P6, PT, R59, -126, PT ;  /* 0xc2fc00003b00780b */ /* 0x000fe20003fce000 */
[----:B-1----:R-:W-:-:S04]  /*5980*/  FFMA R26, R66, UR28, -R33 ;  /* 0x0000001c421a7c23 */ /* 0x002fc80008000821 */
[----:B------:R-:W-:Y:S01]  /*5990*/  @!P5 FMUL R58, R58, 0.5 ;  /* 0x3f0000003a3ad820 */ /* 0x000fe20000400000 */
[----:B------:R-:W1:Y:S01]  /*59a0*/  MUFU.EX2 R54, R51 ;  /* 0x0000003300367308 */ /* 0x000e620000000800 */
[----:B--2---:R-:W-:Y:S01]  /*59b0*/  @!P3 FMUL R55, R55, R55 ;  /* 0x000000373737b220 */ /* 0x004fe20000400000 */
[----:B------:R-:W-:Y:S01]  /*59c0*/  FSETP.GEU.AND P3, PT, R63, -126, PT ;  /* 0xc2fc00003f00780b */ /* 0x000fe20003f6e000 */
[----:B---3--:R-:W-:-:S04]  /*59d0*/  FFMA R38, R78, UR28, -R33 ;  /* 0x0000001c4e267c23 */ /* 0x008fc80008000821 */
[----:B------:R-:W-:Y:S01]  /*59e0*/  @!P6 FMUL R59, R59, 0.5 ;  /* 0x3f0000003b3be820 */ /* 0x000fe20000400000 */
[----:B------:R-:W2:Y:S01]  /*59f0*/  MUFU.EX2 R62, R58 ;  /* 0x0000003a003e7308 */ /* 0x000ea20000000800 */
[----:B----4-:R-:W-:Y:S01]  /*5a00*/  @!P4 FMUL R80, R80, R80 ;  /* 0x000000505050c220 */ /* 0x010fe20000400000 */
        /* <DEDUP_REMOVED lines=10> */
[----:B------:R2:W4:Y:S01]  /*5ab0*/  MUFU.EX2 R70, R26 ;  /* 0x0000001a00467308 */ /* 0x0005220000000800 */
[----:B---3--:R-:W-:Y:S01]  /*5ac0*/  @!P6 FMUL R51, R51, R51 ;  /* 0x000000333333e220 */ /* 0x008fe20000400000 */
[----:B------:R-:W-:-:S05]  /*5ad0*/  FSETP.GEU.AND P6, PT, R35, -126, PT ;  /* 0xc2fc00002300780b */ /* 0x000fca0003fce000 */
[----:B------:R-:W-:Y:S01]  /*5ae0*/  @!P5 FMUL R67, R67, 0.5 ;  /* 0x3f0000004343d820 */ /* 0x000fe20000400000 */
[----:B------:R3:W5:Y:S01]  /*5af0*/  MUFU.EX2 R66, R34 ;  /* 0x0000002200427308 */ /* 0x0007620000000800 */
[----:B-1----:R-:W-:Y:S01]  /*5b00*/  @!P3 FMUL R63, R63, R63 ;  /* 0x0000003f3f3fb220 */ /* 0x002fe20000400000 */
[----:B--2---:R-:W-:-:S05]  /*5b10*/  FADD R26, R14, R61 ;  /* 0x0000003d0e1a7221 */ /* 0x004fca0000000000 */
[----:B------:R-:W-:Y:S01]  /*5b20*/  @!P6 FMUL R35, R35, 0.5 ;  /* 0x3f0000002323e820 */ /* 0x000fe20000400000 */
[----:B------:R-:W1:Y:S01]  /*5b30*/  MUFU.EX2 R67, R67 ;  /* 0x0000004300437308 */ /* 0x000e620000000800 */
[----:B---3--:R-:W-:Y:S01]  /*5b40*/  FFMA R34, R74, UR28, -R33 ;  /* 0x0000001c4a227c23 */ /* 0x008fe20008000821 */
[----:B----4-:R-:W-:Y:S01]  /*5b50*/  @!P4 FMUL R70, R70, R70 ;  /* 0x000000464646c220 */ /* 0x010fe20000400000 */
[----:B------:R-:W-:Y:S01]  /*5b60*/  FSETP.GEU.AND P4, PT, R75, -126, PT ;  /* 0xc2fc00004b00780b */ /* 0x000fe20003f8e000 */
[----:B------:R-:W-:Y:S01]  /*5b70*/  FADD R33, R23, R64 ;  /* 0x0000004017217221 */ /* 0x000fe20000000000 */
[----:B------:R-:W-:Y:S01]  /*5b80*/  F2FP.F16.F32.PACK_AB R64, R64, R69 ;  /* 0x000000454040723e */ /* 0x000fe200000000ff */
[----:B------:R-:W-:Y:S01]  /*5b90*/  FADD R58, R29, R70 ;  /* 0x000000461d3a7221 */ /* 0x000fe20000000000 */
[----:B------:R-:W-:Y:S01]  /*5ba0*/  FSETP.GEU.AND P3, PT, R34, -126, PT ;  /* 0xc2fc00002200780b */ /* 0x000fe20003f6e000 */
[----:B------:R2:W3:Y:S01]  /*5bb0*/  MUFU.EX2 R74, R35 ;  /* 0x00000023004a7308 */ /* 0x0004e20000000800 */
[----:B-----5:R-:W-:Y:S01]  /*5bc0*/  @!P2 FMUL R66, R66, R66 ;  /* 0x000000424242a220 */ /* 0x020fe20000400000 */
[----:B------:R-:W-:-:S02]  /*5bd0*/  FSETP.GEU.AND P2, PT, R71, -126, PT ;  /* 0xc2fc00004700780b */ /* 0x000fc40003f4e000 */
[----:B------:R-:W-:-:S04]  /*5be0*/  F2FP.F16.F32.PACK_AB R29, R32, R29 ;  /* 0x0000001d201d723e */ /* 0x000fc800000000ff */
[----:B------:R-:W-:Y:S01]  /*5bf0*/  @!P4 FMUL R75, R75, 0.5 ;  /* 0x3f0000004b4bc820 */ /* 0x000fe20000400000 */
[----:B-1----:R-:W-:Y:S01]  /*5c00*/  @!P5 FMUL R67, R67, R67 ;  /* 0x000000434343d220 */ /* 0x002fe20000400000 */
[----:B------:R-:W-:Y:S01]  /*5c10*/  FSETP.GEU.AND P5, PT, R38, -126, PT ;  /* 0xc2fc00002600780b */ /* 0x000fe20003fae000 */
[----:B--2---:R-:W-:Y:S01]  /*5c20*/  FADD R35, R7, R26 ;  /* 0x0000001a07237221 */ /* 0x004fe20000000000 */
[----:B------:R-:W-:Y:S01]  /*5c30*/  @!P3 FMUL R34, R34, 0.5 ;  /* 0x3f0000002222b820 */ /* 0x000fe20000400000 */
[----:B------:R-:W-:Y:S01]  /*5c40*/  FADD R7, R11, R36 ;  /* 0x000000240b077221 */ /* 0x000fe20000000000 */
[----:B------:R-:W1:Y:S01]  /*5c50*/  MUFU.EX2 R75, R75 ;  /* 0x0000004b004b7308 */ /* 0x000e620000000800 */
[----:B------:R-:W-:Y:S01]  /*5c60*/  @!P2 FMUL R71, R71, 0.5 ;  /* 0x3f0000004747a820 */ /* 0x000fe20000400000 */
[----:B------:R-:W-:Y:S01]  /*5c70*/  FADD R26, R15, R44 ;  /* 0x0000002c0f1a7221 */ /* 0x000fe20000000000 */
[----:B---3--:R-:W-:Y:S01]  /*5c80*/  @!P6 FMUL R74, R74, R74 ;  /* 0x0000004a4a4ae220 */ /* 0x008fe20000400000 */
[----:B------:R-:W-:-:S02]  /*5c90*/  FSETP.GEU.AND P6, PT, R46, -126, PT ;  /* 0xc2fc00002e00780b */ /* 0x000fc40003fce000 */
[----:B------:R-:W-:Y:S01]  /*5ca0*/  FADD R39, R26, R33 ;  /* 0x000000211a277221 */ /* 0x000fe20000000000 */
[----:B------:R-:W-:Y:S01]  /*5cb0*/  FADD R26, R18, R65 ;  /* 0x00000041121a7221 */ /* 0x000fe20000000000 */
[----:B------:R2:W3:Y:S01]  /*5cc0*/  MUFU.EX2 R78, R34 ;  /* 0x00000022004e7308 */ /* 0x0004e20000000800 */
[----:B------:R-:W-:Y:S01]  /*5cd0*/  @!P5 FMUL R38, R38, 0.5 ;  /* 0x3f0000002626d820 */ /* 0x000fe20000400000 */
[----:B------:R-:W-:Y:S02]  /*5ce0*/  F2FP.F16.F32.PACK_AB R36, R36, R41 ;  /* 0x000000292424723e */ /* 0x000fe400000000ff */
[----:B------:R-:W-:-:S04]  /*5cf0*/  F2FP.F16.F32.PACK_AB R44, R44, R49 ;  /* 0x000000312c2c723e */ /* 0x000fc800000000ff */
[----:B------:R4:W5:Y:S01]  /*5d00*/  MUFU.EX2 R82, R38 ;  /* 0x0000002600527308 */ /* 0x0009620000000800 */
[----:B------:R-:W-:Y:S01]  /*5d10*/  @!P6 FMUL R46, R46, 0.5 ;  /* 0x3f0000002e2ee820 */ /* 0x000fe20000400000 */
[----:B-1----:R-:W-:Y:S01]  /*5d20*/  @!P4 FMUL R75, R75, R75 ;  /* 0x0000004b4b4bc220 */ /* 0x002fe20000400000 */
[----:B------:R-:W-:Y:S01]  /*5d30*/  FSETP.GEU.AND P4, PT, R79, -126, PT ;  /* 0xc2fc00004f00780b */ /* 0x000fe20003f8e000 */
[----:B--2---:R-:W-:Y:S01]  /*5d40*/  FADD R34, R19, R52 ;  /* 0x0000003413227221 */ /* 0x004fe20000000000 */
[----:B------:R-:W-:Y:S01]  /*5d50*/  F2FP.F16.F32.PACK_AB R52, R52, R61 ;  /* 0x0000003d3434723e */ /* 0x000fe200000000ff */
[----:B------:R-:W-:Y:S02]  /*5d60*/  FADD R59, R76, R75 ;  /* 0x0000004b4c3b7221 */ /* 0x000fe40000000000 */
[----:B------:R-:W1:Y:S01]  /*5d70*/  MUFU.EX2 R84, R46 ;  /* 0x0000002e00547308 */ /* 0x000e620000000800 */
[----:B---3--:R-:W-:Y:S01]  /*5d80*/  @!P3 FMUL R78, R78, R78 ;  /* 0x0000004e4e4eb220 */ /* 0x008fe20000400000 */
[----:B------:R-:W-:Y:S01]  /*5d90*/  FSETP.GEU.AND P3, PT, R83, -126, PT ;  /* 0xc2fc00005300780b */ /* 0x000fe20003f6e000 */
[----:B----4-:R-:W-:-:S02]  /*5da0*/  FADD R38, R20, R69 ;  /* 0x0000004514267221 */ /* 0x010fc40000000000 */
[----:B------:R-:W-:Y:S02]  /*5db0*/  FADD R128, R43, R78 ;  /* 0x0000004e2b807221 */ /* 0x000fe40000000000 */
[----:B------:R-:W-:Y:S01]  /*5dc0*/  FADD R42, R9, R38 ;  /* 0x00000026092a7221 */ /* 0x000fe20000000000 */
[----:B------:R-:W2:Y:S01]  /*5dd0*/  MUFU.EX2 R71, R71 ;  /* 0x0000004700477308 */ /* 0x000ea20000000800 */
[----:B-----5:R-:W-:Y:S01]  /*5de0*/  @!P5 FMUL R82, R82, R82 ;  /* 0x000000525252d220 */ /* 0x020fe20000400000 */
[----:B------:R-:W-:Y:S01]  /*5df0*/  FSETP.GEU.AND P5, PT, R86, -126, PT ;  /* 0xc2fc00005600780b */ /* 0x000fe20003fae000 */
[----:B------:R-:W-:Y:S01]  /*5e00*/  @!P4 FMUL R79, R79, 0.5 ;  /* 0x3f0000004f4fc820 */ /* 0x000fe20000400000 */
[----:B------:R-:W-:Y:S01]  /*5e10*/  FADD R38, R7, R34 ;  /* 0x0000002207267221 */ /* 0x000fe20000000000 */
[----:B------:R-:W-:Y:S01]  /*5e20*/  FADD R9, R12, R53 ;  /* 0x000000350c097221 */ /* 0x000fe20000000000 */
[----:B------:R-:W-:Y:S01]  /*5e30*/  FADD R34, R22, R73 ;  /* 0x0000004916227221 */ /* 0x000fe20000000000 */
[----:B------:R-:W-:Y:S01]  /*5e40*/  @!P3 FMUL R83, R83, 0.5 ;  /* 0x3f0000005353b820 */ /* 0x000fe20000400000 */
[----:B------:R-:W-:Y:S01]  /*5e50*/  FADD R7, R8, R45 ;  /* 0x0000002d08077221 */ /* 0x000fe20000000000 */
[----:B-1----:R-:W-:Y:S01]  /*5e60*/  @!P6 FMUL R84, R84, R84 ;  /* 0x000000545454e220 */ /* 0x002fe20000400000 */
[----:B------:R-:W-:Y:S01]  /*5e70*/  FSETP.GEU.AND P6, PT, R87, -126, PT ;  /* 0xc2fc00005700780b */ /* 0x000fe20003fce000 */
[----:B------:R-:W1:Y:S01]  /*5e80*/  MUFU.EX2 R79, R79 ;  /* 0x0000004f004f7308 */ /* 0x000e620000000800 */
[----:B------:R-:W-:Y:S01]  /*5e90*/  FADD R46, R9, R34 ;  /* 0x00000022092e7221 */ /* 0x000fe20000000000 */
[----:B------:R-:W-:Y:S01]  /*5ea0*/  FADD R9, R17, R48 ;  /* 0x0000003011097221 */ /* 0x000fe20000000000 */
[----:B------:R-:W-:Y:S01]  /*5eb0*/  FADD R34, R37, R68 ;  /* 0x0000004425227221 */ /* 0x000fe20000000000 */
[----:B------:R-:W-:Y:S01]  /*5ec0*/  @!P5 FMUL R86, R86, 0.5 ;  /* 0x3f0000005656d820 */ /* 0x000fe20000400000 */
[----:B------:R-:W-:Y:S01]  /*5ed0*/  FADD R33, R7, R26 ;  /* 0x0000001a07217221 */ /* 0x000fe20000000000 */
[----:B--2---:R-:W-:Y:S01]  /*5ee0*/  @!P2 FMUL R71, R71, R71 ;  /* 0x000000474747a220 */ /* 0x004fe20000400000 */
[----:B------:R-:W-:Y:S01]  /*5ef0*/  FADD R9, R9, R34 ;  /* 0x0000002209097221 */ /* 0x000fe20000000000 */
[----:B------:R-:W2:Y:S01]  /*5f00*/  MUFU.EX2 R83, R83 ;  /* 0x0000005300537308 */ /* 0x000ea20000000800 */
[----:B------:R-:W-:Y:S01]  /*5f10*/  FSETP.GEU.AND P2, PT, R56, -126, PT ;  /* 0xc2fc00003800780b */ /* 0x000fe20003f4e000 */
[----:B------:R-:W-:Y:S01]  /*5f20*/  FADD R7, R13, R40 ;  /* 0x000000280d077221 */ /* 0x000fe20000000000 */
[----:B------:R-:W-:Y:S01]  /*5f30*/  FADD R26, R21, R60 ;  /* 0x0000003c151a7221 */ /* 0x000fe20000000000 */
[----:B------:R-:W-:Y:S01]  /*5f40*/  @!P6 FMUL R87, R87, 0.5 ;  /* 0x3f0000005757e820 */ /* 0x000fe20000400000 */
[----:B------:R-:W-:Y:S01]  /*5f50*/  FADD R34, R28, R51 ;  /* 0x000000331c227221 */ /* 0x000fe20000000000 */
[----:B------:R-:W-:Y:S01]  /*5f60*/  FADD R77, R57, R84 ;  /* 0x00000054394d7221 */ /* 0x000fe20000000000 */
[----:B------:R-:W-:Y:S01]  /*5f70*/  FADD R26, R7, R26 ;  /* 0x0000001a071a7221 */ /* 0x000fe20000000000 */
        /* <DEDUP_REMOVED lines=14> */
[----:B------:R-:W-:Y:S01]  /*6060*/  @!P2 FMUL R56, R56, 0.5 ;  /* 0x3f0000003838a820 */ /* 0x000fe20000400000 */
[----:B------:R-:W-:Y:S01]  /*6070*/  FADD R35, R35, R42 ;  /* 0x0000002a23237221 */ /* 0x000fe20000000000 */
[----:B------:R-:W-:Y:S01]  /*6080*/  FADD R130, R7, R58 ;  /* 0x0000003a07827221 */ /* 0x000fe20000000000 */
[----:B------:R-:W-:Y:S01]  /*6090*/  FADD R134, R34, R59 ;  /* 0x0000003b22867221 */ /* 0x000fe20000000000 */
[----:B------:R-:W-:Y:S01]  /*60a0*/  FADD R34, R30, R63 ;  /* 0x0000003f1e227221 */ /* 0x000fe20000000000 */
[----:B------:R-:W-:Y:S01]  /*60b0*/  FADD R59, R72, R71 ;  /* 0x00000047483b7221 */ /* 0x000fe20000000000 */
[----:B---3--:R-:W-:Y:S01]  /*60c0*/  @!P5 FMUL R86, R86, R86 ;  /* 0x000000565656d220 */ /* 0x008fe20000400000 */
[----:B------:R-:W-:Y:S01]  /*60d0*/  FADD R58, R31, R74 ;  /* 0x0000004a1f3a7221 */ /* 0x000fe20000000000 */
[----:B------:R-:W-:Y:S01]  /*60e0*/  FADD R34, R34, R77 ;  /* 0x0000004d22227221 */ /* 0x000fe20000000000 */
[----:B------:R-:W-:Y:S01]  /*60f0*/  @!P3 FMUL R16, R16, 0.5 ;  /* 0x3f0000001010b820 */ /* 0x000fe20000400000 */
[----:B------:R-:W-:Y:S01]  /*6100*/  FADD R81, R55, R86 ;  /* 0x0000005637517221 */ /* 0x000fe20000000000 */
[----:B-1----:R-:W-:Y:S01]  /*6110*/  @!P6 FMUL R87, R87, R87 ;  /* 0x000000575757e220 */ /* 0x002fe20000400000 */
[----:B------:R-:W-:Y:S01]  /*6120*/  FADD R38, R38, R39 ;  /* 0x0000002726267221 */ /* 0x000fe20000000000 */
[----:B------:R-:W1:Y:S01]  /*6130*/  MUFU.EX2 R7, R16 ;  /* 0x0000001000077308 */ /* 0x000e620000000800 */
[----:B------:R-:W-:Y:S01]  /*6140*/  FADD R81, R58, R81 ;  /* 0x000000513a517221 */ /* 0x000fe20000000000 */
[----:B------:R-:W-:Y:S01]  /*6150*/  FADD R128, R80, R87 ;  /* 0x0000005750807221 */ /* 0x000fe20000000000 */
[----:B------:R-:W-:Y:S01]  /*6160*/  FADD R46, R33, R46 ;  /* 0x0000002e212e7221 */ /* 0x000fe20000000000 */
[----:B------:R-:W-:Y:S01]  /*6170*/  FADD R9, R26, R9 ;  /* 0x000000091a097221 */ /* 0x000fe20000000000 */
[----:B------:R-:W-:Y:S01]  /*6180*/  FADD R85, R85, R132 ;  /* 0x0000008455557221 */ /* 0x000fe20000000000 */
[----:B------:R-:W-:Y:S01]  /*6190*/  FADD R77, R59, R128 ;  /* 0x000000803b4d7221 */ /* 0x000fe20000000000 */
[----:B------:R-:W-:Y:S01]  /*61a0*/  FADD R129, R129, R134 ;  /* 0x0000008681817221 */ /* 0x000fe20000000000 */
[----:B------:R-:W2:Y:S01]  /*61b0*/  MUFU.EX2 R59, R56 ;  /* 0x00000038003b7308 */ /* 0x000ea20000000800 */
[----:B------:R-:W-:Y:S01]  /*61c0*/  FADD R130, R130, R81 ;  /* 0x0000005182827221 */ /* 0x000fe20000000000 */
[----:B------:R-:W-:Y:S01]  /*61d0*/  FADD R34, R34, R77 ;  /* 0x0000004d22227221 */ /* 0x000fe20000000000 */
[----:B------:R-:W-:Y:S01]  /*61e0*/  FADD R38, R38, R9 ;  /* 0x0000000926267221 */ /* 0x000fe20000000000 */
[----:B------:R-:W-:Y:S01]  /*61f0*/  FADD R35, R35, R46 ;  /* 0x0000002e23237221 */ /* 0x000fe20000000000 */
[----:B------:R-:W-:Y:S01]  /*6200*/  FADD R85, R85, R130 ;  /* 0x0000008255557221 */ /* 0x000fe20000000000 */
[----:B------:R-:W-:Y:S01]  /*6210*/  FADD R34, R129, R34 ;  /* 0x0000002281227221 */ /* 0x000fe20000000000 */
[----:B------:R-:W-:Y:S01]  /*6220*/  SHF.L.U32 R9, R6, 0x1f, RZ ;  /* 0x0000001f06097819 */ /* 0x000fe200000006ff */
[----:B------:R-:W-:Y:S01]  /*6230*/  FADD R38, R35, R38 ;  /* 0x0000002623267221 */ /* 0x000fe20000000000 */
[----:B-1----:R-:W-:Y:S01]  /*6240*/  @!P3 FMUL R7, R7, R7 ;  /* 0x000000070707b220 */ /* 0x002fe20000400000 */
[----:B------:R-:W-:Y:S01]  /*6250*/  FADD R34, R85, R34 ;  /* 0x0000002255227221 */ /* 0x000fe20000000000 */
[----:B------:R-:W-:-:S02]  /*6260*/  F2FP.F16.F32.PACK_AB R57, R54, R57 ;  /* 0x000000393639723e */ /* 0x000fc400000000ff */
[----:B------:R-:W-:Y:S01]  /*6270*/  FFMA R2, R7, R2, R38 ;  /* 0x0000000207027223 */ /* 0x000fe20000000026 */
[----:B------:R-:W-:Y:S01]  /*6280*/  F2FP.F16.F32.PACK_AB R25, R28, R25 ;  /* 0x000000191c19723e */ /* 0x000fe200000000ff */
[----:B------:R-:W-:Y:S01]  /*6290*/  FMUL R120, R120, R7 ;  /* 0x0000000778787220 */ /* 0x000fe20000400000 */
[----:B------:R-:W-:Y:S01]  /*62a0*/  F2FP.F16.F32.PACK_AB R27, R30, R27 ;  /* 0x0000001b1e1b723e */ /* 0x000fe200000000ff */
[----:B--2---:R-:W-:Y:S01]  /*62b0*/  @!P2 FMUL R59, R59, R59 ;  /* 0x0000003b3b3ba220 */ /* 0x004fe20000400000 */
[----:B------:R1:W2:Y:S01]  /*62c0*/  SYNCS.PHASECHK.TRANS64.TRYWAIT P2, [UR10+0x1e000], R9 ;  /* 0x01e00009ff0075a7 */ /* 0x0002a2000804014a */
[----:B------:R-:W-:Y:S01]  /*62d0*/  F2FP.F16.F32.PACK_AB R35, R50, R47 ;  /* 0x0000002f3223723e */ /* 0x000fe200000000ff */
[----:B------:R-:W-:Y:S01]  /*62e0*/  FMUL R121, R121, R7 ;  /* 0x0000000779797220 */ /* 0x000fe20000400000 */
[----:B------:R-:W-:Y:S01]  /*62f0*/  FFMA R0, R59, R0, R34 ;  /* 0x000000003b007223 */ /* 0x000fe20000000022 */
[-C--:B------:R-:W-:Y:S01]  /*6300*/  FMUL R122, R122, R59.reuse ;  /* 0x0000003b7a7a7220 */ /* 0x080fe20000400000 */
        /* <DEDUP_REMOVED lines=18> */
[----:B------:R-:W-:Y:S01]  /*6430*/  FMUL R95, R95, R59 ;  /* 0x0000003b5f5f7220 */ /* 0x000fe20000400000 */
[----:B------:R-:W-:Y:S01]  /*6440*/  F2FP.F16.F32.PACK_AB R58, R37, R22 ;  /* 0x00000016253a723e */ /* 0x000fe200000000ff */
[----:B------:R-:W-:Y:S01]  /*6450*/  FMUL R124, R124, R7 ;  /* 0x000000077c7c7220 */ /* 0x000fe20000400000 */
[----:B------:R-:W-:Y:S01]  /*6460*/  F2FP.F16.F32.PACK_AB R59, R80, R55 ;  /* 0x00000037503b723e */ /* 0x000fe200000000ff */
[----:B------:R-:W-:Y:S01]  /*6470*/  FMUL R125, R125, R7 ;  /* 0x000000077d7d7220 */ /* 0x000fe20000400000 */
[----:B------:R-:W-:Y:S01]  /*6480*/  F2FP.F16.F32.PACK_AB R38, R40, R45 ;  /* 0x0000002d2826723e */ /* 0x000fe200000000ff */
[-C--:B------:R-:W-:Y:S01]  /*6490*/  FMUL R112, R112, R7.reuse ;  /* 0x0000000770707220 */ /* 0x080fe20000400000 */
[----:B------:R-:W-:Y:S01]  /*64a0*/  F2FP.F16.F32.PACK_AB R39, R63, R66 ;  /* 0x000000423f27723e */ /* 0x000fe200000000ff */
[----:B------:R-:W-:Y:S01]  /*64b0*/  FMUL R113, R113, R7 ;  /* 0x0000000771717220 */ /* 0x000fe20000400000 */
[----:B------:R-:W-:Y:S01]  /*64c0*/  F2FP.F16.F32.PACK_AB R46, R48, R53 ;  /* 0x00000035302e723e */ /* 0x000fe200000000ff */
[----:B------:R-:W-:Y:S01]  /*64d0*/  FMUL R116, R116, R7 ;  /* 0x0000000774747220 */ /* 0x000fe20000400000 */
[----:B------:R-:W-:Y:S01]  /*64e0*/  F2FP.F16.F32.PACK_AB R54, R60, R65 ;  /* 0x000000413c36723e */ /* 0x000fe200000000ff */
        /* <DEDUP_REMOVED lines=28> */
[----:B-12---:R-:W-:Y:S06]  /*66b0*/  @!P0 BRA `(.L_x_27) ;  /* 0x0000000000048947 */ /* 0x006fec0003800000 */
[----:B------:R-:W-:Y:S01]  /*66c0*/  BPT.TRAP 0x1 ;  /* 0x000000040000795c */ /* 0x000fe20000300000 */
.L_x_27:
[----:B------:R-:W-:Y:S05]  /*66d0*/  @P2 BRA `(.L_x_28) ;  /* 0x0000000000082947 */ /* 0x000fea0003800000 */
[----:B------:R-:W1:Y:S02]  /*66e0*/  SYNCS.PHASECHK.TRANS64.TRYWAIT P2, [UR10+0x1e000], R9 ;  /* 0x01e00009ff0075a7 */ /* 0x000e64000804014a */
[----:B-1----:R-:W-:Y:S05]  /*66f0*/  @!P2 BRA `(.L_x_29) ;  /* 0x000000440000a947 */ /* 0x002fea0003800000 */
.L_x_28:
[----:B------:R-:W-:Y:S01]  /*6700*/  UIMAD UR10, UR7, 0x500, UR5 ;  /* 0x00000500070a78a4 */ /* 0x000fe2000f8e0205 */
[----:B------:R-:W-:Y:S01]  /*6710*/  WARPGROUP.ARRIVE ;  /* 0x00000000000079c5 */ /* 0x000fe20000000000 */
[----:B------:R-:W-:Y:S01]  /*6720*/  UMOV UR11, 0xc0000010 ;  /* 0xc0000010000b7882 */ /* 0x000fe20000000000 */
[----:B------:R-:W-:Y:S01]  /*6730*/  UMOV UR15, 0xc0000010 ;  /* 0xc0000010000f7882 */ /* 0x000fe20000000000 */
[----:B------:R-:W-:Y:S01]  /*6740*/  UIADD3 UR14, UR10, 0x100, URZ ;  /* 0x000001000a0e7890 */ /* 0x000fe2000fffe03f */
[----:B------:R-:W-:Y:S01]  /*6750*/  F2FP.F16.F32.PACK_AB R67, R87, R86 ;  /* 0x000000565743723e */ /* 0x000fe200000000ff */
[----:B------:R-:W-:Y:S01]  /*6760*/  UIADD3 UR18, UR10, 0x200, URZ ;  /* 0x000002000a127890 */ /* 0x000fe2000fffe03f */
[----:B------:R-:W-:Y:S02]  /*6770*/  UMOV UR19, 0xc0000010 ;  /* 0xc000001000137882 */ /* 0x000fe40000000000 */
[----:B------:R-:W-:Y:S01]  /*6780*/  HGMMA.64x16x16.F32 R120, R24, gdesc[UR8].tnspB, R120, gsb0 ;  /* 0x4020000818787df0 */ /* 0x000fe20008000878 */
[----:B------:R-:W-:Y:S01]  /*6790*/  UIADD3 UR22, UR10, 0x300, URZ ;  /* 0x000003000a167890 */ /* 0x000fe2000fffe03f */
[----:B------:R-:W-:Y:S01]  /*67a0*/  UMOV UR23, 0xc0000010 ;  /* 0xc000001000177882 */ /* 0x000fe20000000000 */
[----:B------:R-:W-:Y:S01]  /*67b0*/  UIADD3 UR26, UR10, 0x400, URZ ;  /* 0x000004000a1a7890 */ /* 0x000fe2000fffe03f */
[----:B------:R-:W-:Y:S01]  /*67c0*/  UMOV UR27, 0xc0000010 ;  /* 0xc0000010001b7882 */ /* 0x000fe20000000000 */
[----:B------:R-:W-:Y:S01]  /*67d0*/  UMOV UR11, 0xc0000010 ;  /* 0xc0000010000b7882 */ /* 0x000fe20000000000 */
[----:B------:R-:W-:-:S02]  /*67e0*/  WARPGROUP.DEPBAR.LE gsb0, 0x0 ;  /* 0x00008000000079c5 */ /* 0x000fc40000010000 */
        /* <DEDUP_REMOVED lines=169> */
[----:B------:R-:W-:Y:S01]  /*7280*/  UIADD3 UR10, UR10, 0x4e0, URZ ;  /* 0x000004e00a0a7890 */ /* 0x000fe2000fffe03f */
        /* <DEDUP_REMOVED lines=18> */
.L_x_30:
[----:B------:R-:W-:-:S04]  /*73b0*/  ULEA UR10, UR4, UR36, 0x3 ;  /* 0x00000024040a7291 */ /* 0x000fc8000f8e183f */
[----:B------:R-:W-:-:S04]  /*73c0*/  UIADD3 UR10, UR10, 0x1e028, URZ ;  /* 0x0001e0280a0a7890 */ /* 0x000fc8000fffe03f */
[----:B------:R-:W-:-:S09]  /*73d0*/  UPRMT UR10, URZ, 0x654, UR10 ;  /* 0x000006543f0a7896 */ /* 0x000fd2000800000a */
[----:B------:R-:W-:Y:S01]  /*73e0*/  SYNCS.ARRIVE.TRANS64.RED.A1T0 RZ, [UR10], RZ ;  /* 0x000000ffffff79a7 */ /* 0x000fe2000810040a */
[----:B------:R-:W-:Y:S05]  /*73f0*/  @P1 BRA `(.L_x_31) ;  /* 0x0000000000041947 */ /* 0x000fea0003800000 */
[----:B------:R-:W-:Y:S01]  /*7400*/  BPT.TRAP 0x1 ;  /* 0x000000040000795c */ /* 0x000fe20000300000 */
.L_x_31:
[----:B------:R-:W-:-:S04]  /*7410*/  UIADD3 UR4, UR4, 0x1, URZ ;  /* 0x0000000104047890 */ /* 0x000fc8000fffe03f */
[----:B------:R-:W-:-:S04]  /*7420*/  UISETP.NE.AND UP0, UPT, UR4, 0x5, UPT ;  /* 0x000000050400788c */ /* 0x000fc8000bf05270 */
[----:B------:R-:W-:Y:S01]  /*7430*/  USEL UR10, UR4, URZ, UP0 ;  /* 0x0000003f040a7287 */ /* 0x000fe20008000000 */
[----:B------:R-:W-:Y:S11]  /*7440*/  @!P0 BRA `(.L_x_32) ;  /* 0x0000000000048947 */ /* 0x000ff60003800000 */
[----:B------:R-:W-:Y:S01]  /*7450*/  BPT.TRAP 0x1 ;  /* 0x000000040000795c */ /* 0x000fe20000300000 */
.L_x_32:
[----:B------:R-:W-:-:S04]  /*7460*/  ULEA UR4, UR10, UR36, 0x3 ;  /* 0x000000240a047291 */ /* 0x000fc8000f8e183f */
[----:B------:R-:W-:-:S04]  /*7470*/  UIADD3 UR4, UR4, 0x1e028, URZ ;  /* 0x0001e02804047890 */ /* 0x000fc8000fffe03f */
[----:B------:R-:W-:-:S09]  /*7480*/  UPRMT UR4, URZ, 0x654, UR4 ;  /* 0x000006543f047896 */ /* 0x000fd20008000004 */
[----:B------:R-:W-:Y:S01]  /*7490*/  SYNCS.ARRIVE.TRANS64.RED.A1T0 RZ, [UR4], RZ ;  /* 0x000000ffffff79a7 */ /* 0x000fe20008100404 */
[----:B------:R-:W-:Y:S05]  /*74a0*/  @P1 BRA `(.L_x_33) ;  /* 0x0000000000041947 */ /* 0x000fea0003800000 */
[----:B------:R-:W-:Y:S01]  /*74b0*/  BPT.TRAP 0x1 ;  /* 0x000000040000795c */ /* 0x000fe20000300000 */
.L_x_33:
[----:B------:R-:W-:Y:S01]  /*74c0*/  UIADD3 UR7, UR7, 0x1, URZ ;  /* 0x0000000107077890 */ /* 0x000fe2000fffe03f */
[C---:B------:R-:W-:Y:S01]  /*74d0*/  ISETP.GT.AND P2, PT, R5.reuse, 0x2, PT ;  /* 0x000000020500780c */ /* 0x040fe20003f44270 */
[----:B------:R-:W-:Y:S01]  /*74e0*/  UIADD3 UR4, UR10, 0x1, URZ ;  /* 0x000000010a047890 */ /* 0x000fe2000fffe03f */
[----:B------:R-:W-:Y:S01]  /*74f0*/  IADD3 R5, R5, -0x1, RZ ;  /* 0xffffffff05057810 */ /* 0x000fe20007ffe0ff */
[----:B------:R-:W-:Y:S01]  /*7500*/  UISETP.NE.AND UP1, UPT, UR7, 0x5, UPT ;  /* 0x000000050700788c */ /* 0x000fe2000bf25270 */
[----:B-1----:R-:W-:Y:S01]  /*7510*/  MOV R9, R3 ;  /* 0x0000000300097202 */ /* 0x002fe20000000f00 */
[----:B------:R-:W-:Y:S01]  /*7520*/  UISETP.NE.AND UP0, UPT, UR4, 0x5, UPT ;  /* 0x000000050400788c */ /* 0x000fe2000bf05270 */
[----:B------:R-:W-:Y:S01]  /*7530*/  MOV R7, R4 ;  /* 0x0000000400077202 */ /* 0x000fe20000000f00 */
[----:B------:R-:W-:Y:S02]  /*7540*/  USEL UR10, URZ, 0x1, UP1 ;  /* 0x000000013f0a7887 */ /* 0x000fe40008800000 */
[----:B------:R-:W-:-:S02]  /*7550*/  USEL UR4, UR4, URZ, UP0 ;  /* 0x0000003f04047287 */ /* 0x000fc40008000000 */
[----:B------:R-:W-:Y:S02]  /*7560*/  USEL UR7, UR7, URZ, UP1 ;  /* 0x0000003f07077287 */ /* 0x000fe40008800000 */
[----:B------:R-:W-:Y:S01]  /*7570*/  LOP3.LUT R6, R6, UR10, RZ, 0x3c, !PT ;  /* 0x0000000a06067c12 */ /* 0x000fe2000f8e3cff */
[----:B------:R-:W-:Y:S09]  /*7580*/  @P2 BRA `(.L_x_34) ;  /* 0xffffffcc00202947 */ /* 0x000ff2000383ffff */
.L_x_23:
[----:B------:R-:W1:Y:S01]  /*7590*/  SHFL.BFLY PT, R5, R2, 0x1, 0x1f ;  /* 0x0c201f0002057f89 */ /* 0x000e6200000e0000 */
[----:B------:R-:W-:Y:S01]  /*75a0*/  BSSY B0, `(.L_x_35) ;  /* 0x0000023000007945 */ /* 0x000fe20003800000 */
[----:B------:R-:W-:Y:S02]  /*75b0*/  MOV R9, 0x7f800000 ;  /* 0x7f80000000097802 */ /* 0x000fe40000000f00 */
[----:B------:R-:W2:Y:S01]  /*75c0*/  SHFL.BFLY PT, R7, R0, 0x1, 0x1f ;  /* 0x0c201f0000077f89 */ /* 0x000ea200000e0000 */
[----:B------:R-:W-:Y:S02]  /*75d0*/  MOV R10, 0x3f800000 ;  /* 0x3f800000000a7802 */ /* 0x000fe40000000f00 */
[----:B------:R-:W-:Y:S01]  /*75e0*/  MOV R11, 0x7f800000 ;  /* 0x7f800000000b7802 */ /* 0x000fe20000000f00 */
[----:B-1----:R-:W-:Y:S01]  /*75f0*/  FADD R5, R5, R2 ;  /* 0x0000000205057221 */ /* 0x002fe20000000000 */
[----:B--2---:R-:W-:-:S04]  /*7600*/  FADD R14, R7, R0 ;  /* 0x00000000070e7221 */ /* 0x004fc80000000000 */
[----:B------:R-:W1:Y:S04]  /*7610*/  SHFL.BFLY PT, R6, R5, 0x2, 0x1f ;  /* 0x0c401f0005067f89 */ /* 0x000e6800000e0000 */
[----:B------:R-:W2:Y:S01]  /*7620*/  SHFL.BFLY PT, R15, R14, 0x2, 0x1f ;  /* 0x0c401f000e0f7f89 */ /* 0x000ea200000e0000 */
[C---:B-1----:R-:W-:Y:S01]  /*7630*/  FSETP.NE.AND P0, PT, R5.reuse, -R6, PT ;  /* 0x800000060500720b */ /* 0x042fe20003f05000 */
[----:B------:R-:W-:Y:S01]  /*7640*/  FADD R2, R5, R6 ;  /* 0x0000000605027221 */ /* 0x000fe20000000000 */
[----:B------:R-:W-:Y:S01]  /*7650*/  MOV R6, 0x3f800000 ;  /* 0x3f80000000067802 */ /* 0x000fe20000000f00 */
[----:B--2---:R-:W-:-:S10]  /*7660*/  FADD R8, R14, R15 ;  /* 0x0000000f0e087221 */ /* 0x004fd40000000000 */
[----:B------:R-:W-:Y:S05]  /*7670*/  @!P0 BRA `(.L_x_36) ;  /* 0x0000000000548947 */ /* 0x000fea0003800000 */
[----:B------:R-:W-:Y:S01]  /*7680*/  IADD3 R0, R2, 0x1800000, RZ ;  /* 0x0180000002007810 */ /* 0x000fe20007ffe0ff */
[----:B------:R-:W-:Y:S03]  /*7690*/  BSSY B1, `(.L_x_37) ;  /* 0x000000c000017945 */ /* 0x000fe60003800000 */
[----:B------:R-:W-:-:S04]  /*76a0*/  LOP3.LUT R0, R0, 0x7f800000, RZ, 0xc0, !PT ;  /* 0x7f80000000007812 */ /* 0x000fc800078ec0ff */
[----:B------:R-:W-:-:S13]  /*76b0*/  ISETP.GT.U32.AND P0, PT, R0, 0x1ffffff, PT ;  /* 0x01ffffff0000780c */ /* 0x000fda0003f04070 */
[----:B------:R-:W-:Y:S05]  /*76c0*/  @P0 BRA `(.L_x_38) ;  /* 0x0000000000100947 */ /* 0x000fea0003800000 */
[----:B------:R-:W-:-:S07]  /*76d0*/  MOV R13, 0x76f0 ;  /* 0x000076f0000d7802 */ /* 0x000fce0000000f00 */
[----:B------:R-:W-:Y:S05]  /*76e0*/  CALL.REL.NOINC `($__internal_0_$__cuda_sm20_rcp_rn_f32_slowpath) ;  /* 0x0000003400ac7944 */ /* 0x000fea0003c00000 */
[----:B------:R-:W-:Y:S01]  /*76f0*/  MOV R6, R5 ;  /* 0x0000000500067202 */ /* 0x000fe20000000f00 */
[----:B------:R-:W-:Y:S06]  /*7700*/  BRA `(.L_x_39) ;  /* 0x0000000000107947 */ /* 0x000fec0003800000 */
.L_x_38:
[----:B------:R-:W1:Y:S02]  /*7710*/  MUFU.RCP R5, R2 ;  /* 0x0000000200057308 */ /* 0x000e640000001000 */
[----:B-1----:R-:W-:-:S04]  /*7720*/  FFMA R0, R2, R5, -1 ;  /* 0xbf80000002007423 */ /* 0x002fc80000000005 */
[----:B------:R-:W-:-:S04]  /*7730*/  FADD.FTZ R0, -R0, -RZ ;  /* 0x800000ff00007221 */ /* 0x000fc80000010100 */
[----:B------:R-:W-:-:S07]  /*7740*/  FFMA R6, R5, R0, R5 ;  /* 0x0000000005067223 */ /* 0x000fce0000000005 */
.L_x_39:
[----:B------:R-:W-:Y:S05]  /*7750*/  BSYNC B1 ;  /* 0x0000000000017941 */ /* 0x000fea0003800000 */
.L_x_37:
[----:B------:R-:W-:Y:S01]  /*7760*/  FSETP.GEU.AND P0, PT, |R2|, 1.175494350822287508e-38, PT ;  /* 0x008000000200780b */ /* 0x000fe20003f0e200 */
[----:B------:R-:W-:-:S12]  /*7770*/  ULDC UR4, c[0x0][0x600] ;  /* 0x0001800000047ab9 */ /* 0x000fd80000000800 */
[----:B------:R-:W-:-:S04]  /*7780*/  @!P0 FMUL R2, R2, 16777216 ;  /* 0x4b80000002028820 */ /* 0x000fc80000400000 */
[----:B------:R-:W1:Y:S02]  /*7790*/  MUFU.LG2 R0, R2 ;  /* 0x0000000200007308 */ /* 0x000e640000000c00 */
[----:B-1----:R-:W-:-:S04]  /*77a0*/  @!P0 FADD R0, R0, -24 ;  /* 0xc1c0000000008421 */ /* 0x002fc80000000000 */
[----:B------:R-:W-:-:S04]  /*77b0*/  FMUL R0, R0, 0.69314718246459960938 ;  /* 0x3f31721800007820 */ /* 0x000fc80000400000 */
[----:B------:R-:W-:-:S07]  /*77c0*/  FFMA R11, R3, UR4, R0 ;  /* 0x00000004030b7c23 */ /* 0x000fce0008000000 */
.L_x_36:
[----:B------:R-:W-:Y:S05]  /*77d0*/  BSYNC B0 ;  /* 0x0000000000007941 */ /* 0x000fea0003800000 */
.L_x_35:
[----:B------:R-:W-:Y:S01]  /*77e0*/  FSETP.NE.AND P0, PT, R14, -R15, PT ;  /* 0x8000000f0e00720b */ /* 0x000fe20003f05000 */
[----:B------:R-:W-:Y:S01]  /*77f0*/  ULDC UR4, c[0x0][0x608] ;  /* 0x0001820000047ab9 */ /* 0x000fe20000000800 */
[----:B------:R-:W-:Y:S01]  /*7800*/  BSSY B0, `(.L_x_40) ;  /* 0x000002d000007945 */ /* 0x000fe20003800000 */
[----:B------:R-:W-:-:S04]  /*7810*/  FMUL R6, R6, UR4 ;  /* 0x0000000406067c20 */ /* 0x000fc80008400000 */
        /* <DEDUP_REMOVED lines=20> */
[----:B------:R-:W-:Y:S06]  /*7960*/  @!P0 BRA `(.L_x_41) ;  /* 0x0000000000588947 */ /* 0x000fec0003800000 */
[----:B------:R-:W-:Y:S01]  /*7970*/  IADD3 R0, R8, 0x1800000, RZ ;  /* 0x0180000008007810 */ /* 0x000fe20007ffe0ff */
[----:B------:R-:W-:Y:S03]  /*7980*/  BSSY B1, `(.L_x_42) ;  /* 0x000000d000017945 */ /* 0x000fe60003800000 */
[----:B------:R-:W-:-:S04]  /*7990*/  LOP3.LUT R0, R0, 0x7f800000, RZ, 0xc0, !PT ;  /* 0x7f80000000007812 */ /* 0x000fc800078ec0ff */
[----:B------:R-:W-:-:S13]  /*79a0*/  ISETP.GT.U32.AND P0, PT, R0, 0x1ffffff, PT ;  /* 0x01ffffff0000780c */ /* 0x000fda0003f04070 */
[----:B------:R-:W-:Y:S05]  /*79b0*/  @P0 BRA `(.L_x_43) ;  /* 0x0000000000140947 */ /* 0x000fea0003800000 */
[----:B------:R-:W-:Y:S02]  /*79c0*/  MOV R2, R8 ;  /* 0x0000000800027202 */ /* 0x000fe40000000f00 */
[----:B------:R-:W-:-:S07]  /*79d0*/  MOV R13, 0x79f0 ;  /* 0x000079f0000d7802 */ /* 0x000fce0000000f00 */
[----:B------:R-:W-:Y:S05]  /*79e0*/  CALL.REL.NOINC `($__internal_0_$__cuda_sm20_rcp_rn_f32_slowpath) ;  /* 0x0000003000ec7944 */ /* 0x000fea0003c00000 */
[----:B------:R-:W-:Y:S01]  /*79f0*/  MOV R10, R5 ;  /* 0x00000005000a7202 */ /* 0x000fe20000000f00 */
[----:B------:R-:W-:Y:S06]  /*7a00*/  BRA `(.L_x_44) ;  /* 0x0000000000107947 */ /* 0x000fec0003800000 */
.L_x_43:
[----:B------:R-:W1:Y:S02]  /*7a10*/  MUFU.RCP R3, R8 ;  /* 0x0000000800037308 */ /* 0x000e640000001000 */
[----:B-1----:R-:W-:-:S04]  /*7a20*/  FFMA R0, R8, R3, -1 ;  /* 0xbf80000008007423 */ /* 0x002fc80000000003 */
[----:B------:R-:W-:-:S04]  /*7a30*/  FADD.FTZ R0, -R0, -RZ ;  /* 0x800000ff00007221 */ /* 0x000fc80000010100 */
[----:B------:R-:W-:-:S07]  /*7a40*/  FFMA R10, R3, R0, R3 ;  /* 0x00000000030a7223 */ /* 0x000fce0000000003 */
.L_x_44:
[----:B------:R-:W-:Y:S05]  /*7a50*/  BSYNC B1 ;  /* 0x0000000000017941 */ /* 0x000fea0003800000 */
.L_x_42:
[----:B------:R-:W-:Y:S01]  /*7a60*/  FSETP.GEU.AND P0, PT, |R8|, 1.175494350822287508e-38, PT ;  /* 0x008000000800780b */ /* 0x000fe20003f0e200 */
[----:B------:R-:W-:-:S12]  /*7a70*/  ULDC UR4, c[0x0][0x600] ;  /* 0x0001800000047ab9 */ /* 0x000fd80000000800 */
[----:B------:R-:W-:-:S04]  /*7a80*/  @!P0 FMUL R8, R8, 16777216 ;  /* 0x4b80000008088820 */ /* 0x000fc80000400000 */
[----:B------:R-:W1:Y:S02]  /*7a90*/  MUFU.LG2 R0, R8 ;  /* 0x0000000800007308 */ /* 0x000e640000000c00 */
[----:B-1----:R-:W-:-:S04]  /*7aa0*/  @!P0 FADD R0, R0, -24 ;  /* 0xc1c0000000008421 */ /* 0x002fc80000000000 */
[----:B------:R-:W-:-:S04]  /*7ab0*/  FMUL R9, R0, 0.69314718246459960938 ;  /* 0x3f31721800097820 */ /* 0x000fc80000400000 */
[----:B------:R-:W-:-:S07]  /*7ac0*/  FFMA R9, R4, UR4, R9 ;  /* 0x0000000404097c23 */ /* 0x000fce0008000009 */
.L_x_41:
[----:B------:R-:W-:Y:S05]  /*7ad0*/  BSYNC B0 ;  /* 0x0000000000007941 */ /* 0x000fea0003800000 */
.L_x_40:
[----:B------:R-:W-:Y:S01]  /*7ae0*/  UIADD3 UR4, UR37, -0x1, URZ ;  /* 0xffffffff25047890 */ /* 0x000fe2000fffe03f */
[----:B------:R-:W1:Y:S01]  /*7af0*/  S2R R2, SR_TID.X ;  /* 0x0000000000027919 */ /* 0x000e620000002100 */
[----:B------:R-:W-:Y:S01]  /*7b00*/  ULDC UR5, c[0x0][0x608] ;  /* 0x0001820000057ab9 */ /* 0x000fe20000000800 */
[----:B------:R-:W-:Y:S01]  /*7b10*/  ULDC.64 UR8, c[0x0][0x208] ;  /* 0x0000820000087ab9 */ /* 0x000fe20000000a00 */
[----:B------:R-:W-:Y:S02]  /*7b20*/  FMUL R10, R10, UR5 ;  /* 0x000000050a0a7c20 */ /* 0x000fe40008400000 */
[----:B------:R-:W-:Y:S01]  /*7b30*/  ISETP.NE.AND P0, PT, RZ, UR4, PT ;  /* 0x00000004ff007c0c */ /* 0x000fe2000bf05270 */
[----:B------:R-:W-:Y:S01]  /*7b40*/  ULEA UR4, UR37, UR36, 0x3 ;  /* 0x0000002425047291 */ /* 0x000fe2000f8e183f */
[-C--:B------:R-:W-:Y:S01]  /*7b50*/  FMUL R122, R122, R10.reuse ;  /* 0x0000000a7a7a7220 */ /* 0x080fe20000400000 */
[-C--:B------:R-:W-:Y:S01]  /*7b60*/  FMUL R42, R123, R10.reuse ;  /* 0x0000000a7b2a7220 */ /* 0x080fe20000400000 */
[----:B------:R-:W-:Y:S01]  /*7b70*/  SEL R0, RZ, 0x1, P0 ;  /* 0x00000001ff007807 */ /* 0x000fe20000000000 */
[-C--:B------:R-:W-:Y:S01]  /*7b80*/  FMUL R126, R126, R10.reuse ;  /* 0x0000000a7e7e7220 */ /* 0x080fe20000400000 */
[-C--:B------:R-:W-:Y:S01]  /*7b90*/  FMUL R44, R127, R10.reuse ;  /* 0x0000000a7f2c7220 */ /* 0x080fe20000400000 */
[-C--:B------:R-:W-:Y:S01]  /*7ba0*/  FMUL R114, R114, R10.reuse ;  /* 0x0000000a72727220 */ /* 0x080fe20000400000 */
[----:B------:R-:W-:Y:S01]  /*7bb0*/  SHF.L.U32 R0, R0, 0x1f, RZ ;  /* 0x0000001f00007819 */ /* 0x000fe200000006ff */
[-C--:B------:R-:W-:Y:S01]  /*7bc0*/  FMUL R46, R115, R10.reuse ;  /* 0x0000000a732e7220 */ /* 0x080fe20000400000 */
[-C--:B------:R-:W-:Y:S01]  /*7bd0*/  FMUL R118, R118, R10.reuse ;  /* 0x0000000a76767220 */ /* 0x080fe20000400000 */
[----:B------:R-:W-:Y:S01]  /*7be0*/  FMUL R48, R119, R10 ;  /* 0x0000000a77307220 */ /* 0x000fe20000400000 */
[----:B------:R-:W2:Y:S01]  /*7bf0*/  SYNCS.PHASECHK.TRANS64.TRYWAIT P0, [UR4+0x1e098], R0 ;  /* 0x01e09800ff0075a7 */ /* 0x000ea20008000144 */
[----:B-1----:R-:W-:-:S02]  /*7c00*/  LOP3.LUT P1, R18, R2, 0x3, RZ, 0xc0, !PT ;  /* 0x0000000302127812 */ /* 0x002fc4000782c0ff */
[----:B------:R-:W-:Y:S01]  /*7c10*/  LOP3.LUT R16, R2, 0x7f, RZ, 0xc0, !PT ;  /* 0x0000007f02107812 */ /* 0x000fe200078ec0ff */
[----:B--2---:R-:W-:Y:S10]  /*7c20*/  @!P0 BRA `(.L_x_45) ;  /* 0x0000002c00cc8947 */ /* 0x004ff40003800000 */
.L_x_100:
[----:B------:R-:W-:Y:S01]  /*7c30*/  USHF.L.U32 UR42, UR42, 0x6, URZ ;  /* 0x000000062a2a7899 */ /* 0x000fe2000800063f */
[----:B------:R-:W-:Y:S01]  /*7c40*/  BSSY B0, `(.L_x_46) ;  /* 0x0000018000007945 */ /* 0x000fe20003800000 */
[----:B------:R-:W-:-:S03]  /*7c50*/  SHF.R.U32.HI R17, RZ, 0x5, R16 ;  /* 0x00000005ff117819 */ /* 0x000fc60000011610 */
[----:B------:R-:W-:Y:S07]  /*7c60*/  @P1 BRA `(.L_x_47) ;  /* 0x0000000000541947 */ /* 0x000fee0003800000 */
[----:B------:R-:W2:Y:S01]  /*7c70*/  S2UR UR4, SR_CTAID.Y ;  /* 0x00000000000479c3 */ /* 0x000ea20000002600 */
[----:B-1----:R-:W-:Y:S01]  /*7c80*/  SHF.R.U32.HI R0, RZ, 0x2, R2 ;  /* 0x00000002ff007819 */ /* 0x002fe20000011602 */
[----:B------:R-:W-:Y:S01]  /*7c90*/  ULDC.64 UR6, c[0x0][0x688] ;  /* 0x0001a20000067ab9 */ /* 0x000fe20000000a00 */
[----:B------:R-:W-:Y:S02]  /*7ca0*/  SHF.L.U32 R3, R17, 0x4, RZ ;  /* 0x0000000411037819 */ /* 0x000fe400000006ff */
[----:B------:R-:W-:-:S03]  /*7cb0*/  LOP3.LUT R0, R0, 0x7, RZ, 0xc0, !PT ;  /* 0x0000000700007812 */ /* 0x000fc600078ec0ff */
[----:B------:R-:W1:Y:S01]  /*7cc0*/  S2UR UR5, SR_CTAID.Z ;  /* 0x00000000000579c3 */ /* 0x000e620000002700 */
[----:B------:R-:W-:-:S04]  /*7cd0*/  LOP3.LUT R0, R3, 0xfffffff0, R0, 0xe2, !PT ;  /* 0xfffffff003007812 */ /* 0x000fc800078ee200 */
[----:B------:R-:W-:-:S04]  /*7ce0*/  IADD3 R3, R0, UR42, RZ ;  /* 0x0000002a00037c10 */ /* 0x000fc8000fffe0ff */
[----:B------:R-:W-:Y:S01]  /*7cf0*/  IADD3 R2, R3, 0x8, RZ ;  /* 0x0000000803027810 */ /* 0x000fe20007ffe0ff */
[----:B--2---:R-:W-:-:S04]  /*7d00*/  UIMAD UR4, UR4, UR6, UR42 ;  /* 0x00000006040472a4 */ /* 0x004fc8000f8e022a */
[----:B-1----:R-:W-:-:S03]  /*7d10*/  UIMAD UR4, UR5, UR7, UR4 ;  /* 0x00000007050472a4 */ /* 0x002fc6000f8e0204 */
[----:B------:R-:W-:Y:S02]  /*7d20*/  ULDC UR5, c[0x0][0x288] ;  /* 0x0000a20000057ab9 */ /* 0x000fe40000000800 */
[----:B------:R-:W-:Y:S02]  /*7d30*/  ISETP.GE.U32.AND P0, PT, R3, UR5, PT ;  /* 0x0000000503007c0c */ /* 0x000fe4000bf06070 */
[----:B------:R-:W-:Y:S02]  /*7d40*/  IADD3 R0, P2, R0, UR4, RZ ;  /* 0x0000000400007c10 */ /* 0x000fe4000ff5e0ff */
[----:B------:R-:W-:Y:S01]  /*7d50*/  ISETP.GE.U32.AND P1, PT, R2, UR5, PT ;  /* 0x0000000502007c0c */ /* 0x000fe2000bf26070 */
[----:B------:R-:W-:Y:S01]  /*7d60*/  ULDC.64 UR4, c[0x0][0x680] ;  /* 0x0001a00000047ab9 */ /* 0x000fe20000000a00 */
[----:B------:R-:W-:Y:S02]  /*7d70*/  IADD3.X R3, RZ, RZ, RZ, P2, !PT ;  /* 0x000000ffff037210 */ /* 0x000fe400017fe4ff */
[----:B------:R-:W-:-:S04]  /*7d80*/  LEA R2, P2, R0, UR4, 0x2 ;  /* 0x0000000400027c11 */ /* 0x000fc8000f8410ff */
[----:B------:R-:W-:-:S05]  /*7d90*/  LEA.HI.X R3, R0, UR5, R3, 0x2, P2 ;  /* 0x0000000500037c11 */ /* 0x000fca00090f1403 */
[----:B------:R2:W-:Y:S04]  /*7da0*/  @!P0 STG.E desc[UR8][R2.64], R11 ;  /* 0x0000000b02008986 */ /* 0x0005e8000c101908 */
[----:B------:R2:W-:Y:S02]  /*7db0*/  @!P1 STG.E desc[UR8][R2.64+0x20], R9 ;  /* 0x0000200902009986 */ /* 0x0005e4000c101908 */
.L_x_47:
[----:B------:R-:W-:Y:S05]  /*7dc0*/  BSYNC B0 ;  /* 0x0000000000007941 */ /* 0x000fea0003800000 */
.L_x_46:
[----:B------:R-:W-:Y:S01]  /*7dd0*/  ULDC.64 UR4, c[0x0][0x730] ;  /* 0x0001cc0000047ab9 */ /* 0x000fe20000000a00 */
[-C--:B------:R-:W-:Y:S01]  /*7de0*/  FMUL R106, R106, R10.reuse ;  /* 0x0000000a6a6a7220 */ /* 0x080fe20000400000 */
[----:B------:R-:W-:Y:S01]  /*7df0*/  ISETP.NE.U32.AND P0, PT, RZ, UR4, PT ;  /* 0x00000004ff007c0c */ /* 0x000fe2000bf05070 */
[-C--:B------:R-:W-:Y:S01]  /*7e00*/  FMUL R50, R107, R10.reuse ;  /* 0x0000000a6b327220 */ /* 0x080fe20000400000 */
[-C--:B------:R-:W-:Y:S01]  /*7e10*/  FMUL R110, R110, R10.reuse ;  /* 0x0000000a6e6e7220 */ /* 0x080fe20000400000 */
[-C--:B------:R-:W-:Y:S01]  /*7e20*/  FMUL R52, R111, R10.reuse ;  /* 0x0000000a6f347220 */ /* 0x080fe20000400000 */
[----:B------:R-:W-:Y:S01]  /*7e30*/  ISETP.NE.AND.EX P0, PT, RZ, UR5, PT, P0 ;  /* 0x00000005ff007c0c */ /* 0x000fe2000bf05300 */
[-C--:B------:R-:W-:Y:S01]  /*7e40*/  FMUL R98, R98, R10.reuse ;  /* 0x0000000a62627220 */ /* 0x080fe20000400000 */
[-C--:B------:R-:W-:Y:S01]  /*7e50*/  FMUL R54, R99, R10.reuse ;  /* 0x0000000a63367220 */ /* 0x080fe20000400000 */
[-C--:B------:R-:W-:Y:S01]  /*7e60*/  FMUL R102, R102, R10.reuse ;  /* 0x0000000a66667220 */ /* 0x080fe20000400000 */
[-C--:B------:R-:W-:Y:S01]  /*7e70*/  FMUL R56, R103, R10.reuse ;  /* 0x0000000a67387220 */ /* 0x080fe20000400000 */
[-C--:B------:R-:W-:Y:S01]  /*7e80*/  FMUL R90, R90, R10.reuse ;  /* 0x0000000a5a5a7220 */ /* 0x080fe20000400000 */
[-C--:B------:R-:W-:Y:S01]  /*7e90*/  FMUL R58, R91, R10.reuse ;  /* 0x0000000a5b3a7220 */ /* 0x080fe20000400000 */
[-C--:B------:R-:W-:Y:S01]  /*7ea0*/  FMUL R94, R94, R10.reuse ;  /* 0x0000000a5e5e7220 */ /* 0x080fe20000400000 */
[----:B------:R-:W-:-:S05]  /*7eb0*/  FMUL R60, R95, R10 ;  /* 0x0000000a5f3c7220 */ /* 0x000fca0000400000 */
[----:B------:R-:W-:Y:S05]  /*7ec0*/  @P0 BRA `(.L_x_48) ;  /* 0x0000000000200947 */ /* 0x000fea0003800000 */
[----:B------:R-:W-:Y:S02]  /*7ed0*/  ULDC.64 UR4, c[0x0][0x728] ;  /* 0x0001ca0000047ab9 */ /* 0x000fe40000000a00 */
[----:B------:R-:W-:-:S04]  /*7ee0*/  ISETP.NE.U32.AND P0, PT, RZ, UR4, PT ;  /* 0x00000004ff007c0c */ /* 0x000fc8000bf05070 */
[----:B------:R-:W-:-:S13]  /*7ef0*/  ISETP.NE.AND.EX P0, PT, RZ, UR5, PT, P0 ;  /* 0x00000005ff007c0c */ /* 0x000fda000bf05300 */
[----:B------:R-:W-:Y:S05]  /*7f00*/  @!P0 BRA `(.L_x_49) ;  /* 0x00000000000c8947 */ /* 0x000fea0003800000 */
[----:B-12---:R-:W1:Y:S02]  /*7f10*/  LDC.64 R2, c[0x0][0x728] ;  /* 0x0001ca00ff027b82 */ /* 0x006e640000000a00 */
[----:B-1----:R4:W5:Y:S01]  /*7f20*/  LDG.E R2, desc[UR8][R2.64] ;  /* 0x0000000802027981 */ /* 0x002962000c1e1900 */
[----:B------:R-:W-:Y:S05]  /*7f30*/  BRA `(.L_x_48) ;  /* 0x0000000000047947 */ /* 0x000fea0003800000 */
.L_x_49:
[----:B--2---:R-:W3:Y:S02]  /*7f40*/  LDC R2, c[0x0][0x720] ;  /* 0x0001c800ff027b82 */ /* 0x004ee40000000800 */
.L_x_48:
[----:B-1----:R-:W-:Y:S02]  /*7f50*/  MOV R0, RZ ;  /* 0x000000ff00007202 */ /* 0x002fe40000000f00 */
[----:B---3-5:R-:W-:Y:S02]  /*7f60*/  MOV R43, R2 ;  /* 0x00000002002b7202 */ /* 0x028fe40000000f00 */
[----:B------:R-:W-:-:S13]  /*7f70*/  LOP3.LUT P0, RZ, R0, 0x9f, RZ, 0xc0, !PT ;  /* 0x0000009f00ff7812 */ /* 0x000fda000780c0ff */
[----:B------:R-:W-:Y:S05]  /*7f80*/  @!P0 BRA `(.L_x_50) ;  /* 0x0000000000408947 */ /* 0x000fea0003800000 */
[----:B------:R-:W-:Y:S01]  /*7f90*/  MOV R0, 0x0 ;  /* 0x0000000000007802 */ /* 0x000fe20000000f00 */
[----:B------:R-:W-:Y:S01]  /*7fa0*/  ULDC.64 UR4, c[0x4][0x70] ;  /* 0x01001c0000047ab9 */ /* 0x000fe20000000a00 */
[----:B------:R-:W-:Y:S01]  /*7fb0*/  ULDC.64 UR6, c[0x4][0x8] ;  /* 0x0100020000067ab9 */ /* 0x000fe20000000a00 */
[----:B------:R-:W-:Y:S01]  /*7fc0*/  MOV R4, UR4 ;  /* 0x0000000400047c02 */ /* 0x000fe20008000f00 */
[----:B--2-4-:R1:W2:Y:S01]  /*7fd0*/  LDC.64 R2, c[0x4][R0] ;  /* 0x0100000000027b82 */ /* 0x0142a20000000a00 */
[----:B------:R-:W-:Y:S01]  /*7fe0*/  MOV R5, UR5 ;  /* 0x0000000500057c02 */ /* 0x000fe20008000f00 */
[----:B------:R-:W-:Y:S01]  /*7ff0*/  ULDC.64 UR4, c[0x4][0x78] ;  /* 0x01001e0000047ab9 */ /* 0x000fe20000000a00 */
[----:B------:R-:W-:Y:S02]  /*8000*/  MOV R10, UR6 ;  /* 0x00000006000a7c02 */ /* 0x000fe40008000f00 */
[----:B------:R-:W-:Y:S02]  /*8010*/  MOV R6, UR4 ;  /* 0x0000000400067c02 */ /* 0x000fe40008000f00 */
[----:B------:R-:W-:-:S02]  /*8020*/  MOV R7, UR5 ;  /* 0x0000000500077c02 */ /* 0x000fc40008000f00 */
[----:B------:R-:W-:Y:S02]  /*8030*/  MOV R11, UR7 ;  /* 0x00000007000b7c02 */ /* 0x000fe40008000f00 */
[----:B------:R-:W-:Y:S02]  /*8040*/  MOV R8, 0x70 ;  /* 0x0000007000087802 */ /* 0x000fe40000000f00 */
[----:B------:R-:W-:Y:S02]  /*8050*/  MOV R12, 0x1 ;  /* 0x00000001000c7802 */ /* 0x000fe40000000f00 */
[----:B-1----:R-:W-:-:S07]  /*8060*/  MOV R13, RZ ;  /* 0x000000ff000d7202 */ /* 0x002fce0000000f00 */
[----:B------:R-:W-:-:S07]  /*8070*/  LEPC R20, `(.L_x_50) ;  /* 0x000000001014794e */ /* 0x000fce0000000000 */
[----:B--2---:R-:W-:Y:S05]  /*8080*/  CALL.ABS.NOINC R2 ;  /* 0x0000000002007343 */ /* 0x004fea0003c00000 */
.L_x_50:
[----:B------:R-:W-:Y:S01]  /*8090*/  UIADD3 UR4, UR37, -0x1, URZ ;  /* 0xffffffff25047890 */ /* 0x000fe2000fffe03f */
[----:B------:R-:W-:-:S05]  /*80a0*/  MOV R19, UR36 ;  /* 0x0000002400137c02 */ /* 0x000fca0008000f00 */
[----:B------:R-:W-:-:S05]  /*80b0*/  MOV R0, UR4 ;  /* 0x0000000400007c02 */ /* 0x000fca0008000f00 */
[----:B------:R-:W-:-:S05]  /*80c0*/  IMAD R19, R0, 0x1100, R19 ;  /* 0x0000110000137824 */ /* 0x000fca00078e0213 */
        /* <DEDUP_REMOVED lines=18> */
.L_x_51:
[----:B------:R-:W1:Y:S01]  /*81f0*/  S2R R5, SR_TID.X ;  /* 0x0000000000057919 */ /* 0x000e620000002100 */
[----:B------:R-:W-:Y:S01]  /*8200*/  ULDC.64 UR4, c[0x0][0x730] ;  /* 0x0001cc0000047ab9 */ /* 0x000fe20000000a00 */
[----:B------:R-:W-:Y:S02]  /*8210*/  IADD3 R16, R16, 0x1f, RZ ;  /* 0x0000001f10107810 */ /* 0x000fe40007ffe0ff */
[----:B------:R-:W-:Y:S02]  /*8220*/  ISETP.NE.U32.AND P0, PT, RZ, UR4, PT ;  /* 0x00000004ff007c0c */ /* 0x000fe4000bf05070 */
[----:B------:R-:W-:Y:S02]  /*8230*/  LEA R17, R17, R18, 0x4 ;  /* 0x0000001211117211 */ /* 0x000fe400078e20ff */
[----:B------:R-:W-:-:S13]  /*8240*/  ISETP.NE.AND.EX P0, PT, RZ, UR5, PT, P0 ;  /* 0x00000005ff007c0c */ /* 0x000fda000bf05300 */
[----:B------:R-:W3:Y:S01]  /*8250*/  @P0 LDC R43, c[0x0][0x720] ;  /* 0x0001c800ff2b0b82 */ /* 0x000ee20000000800 */
[----:B------:R-:W-:Y:S02]  /*8260*/  ISETP.GT.U32.AND P0, PT, R16, 0x3e, PT ;  /* 0x0000003e1000780c */ /* 0x000fe40003f04070 */
[----:B-1----:R-:W-:Y:S02]  /*8270*/  SHF.L.U32 R0, R5, 0x4, RZ ;  /* 0x0000000405007819 */ /* 0x002fe400000006ff */
[----:B--2---:R-:W-:Y:S02]  /*8280*/  SHF.R.U32.HI R2, RZ, 0x1, R5 ;  /* 0x00000001ff027819 */ /* 0x004fe40000011605 */
[C---:B----4-:R-:W-:Y:S02]  /*8290*/  LOP3.LUT R3, R0.reuse, 0x40, RZ, 0xc0, !PT ;  /* 0x0000004000037812 */ /* 0x050fe400078ec0ff */
[----:B------:R-:W-:Y:S02]  /*82a0*/  LOP3.LUT R0, R0, 0x80, RZ, 0xc0, !PT ;  /* 0x0000008000007812 */ /* 0x000fe400078ec0ff */
[----:B------:R-:W-:-:S02]  /*82b0*/  LOP3.LUT R4, R3, 0x8, R2, 0xf8, !PT ;  /* 0x0000000803047812 */ /* 0x000fc400078ef802 */
[----:B------:R-:W-:Y:S02]  /*82c0*/  SHF.L.U32 R3, R5, 0x1, RZ ;  /* 0x0000000105037819 */ /* 0x000fe400000006ff */
[----:B------:R-:W-:Y:S01]  /*82d0*/  LEA R2, R17, R0, 0x4 ;  /* 0x0000000011027211 */ /* 0x000fe200078e20ff */
[-C--:B---3--:R-:W-:Y:S01]  /*82e0*/  FMUL R0, R120, R43.reuse ;  /* 0x0000002b78007220 */ /* 0x088fe20000400000 */
[----:B------:R-:W-:Y:S01]  /*82f0*/  LOP3.LUT R3, R4, 0x8, R3, 0x78, !PT ;  /* 0x0000000804037812 */ /* 0x000fe200078e7803 */
[-C--:B------:R-:W-:Y:S01]  /*8300*/  FMUL R5, R42, R43.reuse ;  /* 0x0000002b2a057220 */ /* 0x080fe20000400000 */
[-C--:B------:R-:W-:Y:S01]  /*8310*/  FMUL R4, R124, R43.reuse ;  /* 0x0000002b7c047220 */ /* 0x080fe20000400000 */
[----:B------:R-:W-:Y:S01]  /*8320*/  FMUL R7, R24, R43 ;  /* 0x0000002b18077220 */ /* 0x000fe20000400000 */
[----:B------:R-:W-:Y:S01]  /*8330*/  IADD3 R8, R2, R3, RZ ;  /* 0x0000000302087210 */ /* 0x000fe20007ffe0ff */
        /* <DEDUP_REMOVED lines=39> */
[----:B------:R-:W-:Y:S01]  /*85b0*/  F2FP.F16.F32.PACK_AB R47, R9, R6 ;  /* 0x00000006092f723e */ /* 0x000fe200000000ff */
[----:B------:R-:W-:Y:S06]  /*85c0*/  @P0 BRA `(.L_x_52) ;  /* 0x0000000000040947 */ /* 0x000fec0003800000 */
[----:B------:R-:W-:-:S04]  /*85d0*/  DEPBAR.LE SB0, 0x1 ;  /* 0x000080400000791a */ /* 0x000fc80000000000 */
.L_x_52:
[----:B------:R-:W-:Y:S05]  /*85e0*/  WARPSYNC.ALL ;  /* 0x0000000000007948 */ /* 0x000fea0003800000 */
[----:B------:R-:W-:Y:S01]  /*85f0*/  BAR.SYNC.DEFER_BLOCKING 0x1, 0x80 ;  /* 0x0042000000007b1d */ /* 0x000fe20000010000 */
[----:B------:R-:W-:Y:S02]  /*8600*/  LEA R8, R8, R19, 0x1 ;  /* 0x0000001308087211 */ /* 0x000fe400078e08ff */
[----:B------:R-:W-:Y:S02]  /*8610*/  F2FP.F16.F32.PACK_AB R4, R10, R11 ;  /* 0x0000000b0a04723e */ /* 0x000fe400000000ff */
[----:B------:R-:W-:Y:S01]  /*8620*/  F2FP.F16.F32.PACK_AB R5, R12, R13 ;  /* 0x0000000d0c05723e */ /* 0x000fe200000000ff */
[----:B------:R-:W-:Y:S01]  /*8630*/  BSSY B0, `(.L_x_53) ;  /* 0x0000016000007945 */ /* 0x000fe20003800000 */
[----:B------:R-:W-:-:S02]  /*8640*/  F2FP.F16.F32.PACK_AB R6, R14, R15 ;  /* 0x0000000f0e06723e */ /* 0x000fc400000000ff */
[----:B------:R-:W-:Y:S01]  /*8650*/  F2FP.F16.F32.PACK_AB R7, R16, R17 ;  /* 0x000000111007723e */ /* 0x000fe200000000ff */
[----:B------:R1:W-:Y:S01]  /*8660*/  STSM.16.M88.4 [R8], R44 ;  /* 0x0000002c08007844 */ /* 0x0003e20000000200 */
[----:B------:R-:W-:Y:S01]  /*8670*/  @!PT LDS RZ, [RZ] ;  /* 0x00000000fffff984 */ /* 0x000fe20000000800 */
[----:B------:R-:W-:Y:S01]  /*8680*/  @!PT LDS RZ, [RZ] ;  /* 0x00000000fffff984 */ /* 0x000fe20000000800 */
[----:B------:R-:W-:Y:S01]  /*8690*/  @!PT LDS RZ, [RZ] ;  /* 0x00000000fffff984 */ /* 0x000fe20000000800 */
[----:B------:R-:W-:Y:S01]  /*86a0*/  @!PT LDS RZ, [RZ] ;  /* 0x00000000fffff984 */ /* 0x000fe20000000800 */
[----:B------:R2:W-:Y:S06]  /*86b0*/  MEMBAR.ALL.CTA ;  /* 0x0000000000007992 */ /* 0x0005ec0000008000 */
[----:B--2---:R-:W2:Y:S02]  /*86c0*/  FENCE.VIEW.ASYNC.S ;  /* 0x00000000000073c6 */ /* 0x004ea40000000000 */
[----:B--2---:R-:W-:Y:S06]  /*86d0*/  BAR.SYNC.DEFER_BLOCKING 0x1, 0x80 ;  /* 0x0042000000007b1d */ /* 0x004fec0000010000 */
[----:B------:R-:W-:Y:S05]  /*86e0*/  @P0 BRA `(.L_x_54) ;  /* 0x0000000000280947 */ /* 0x000fea0003800000 */
[----:B------:R-:W-:Y:S01]  /*86f0*/  S2UR UR44, SR_CTAID.Z ;  /* 0x00000000002c79c3 */ /* 0x000fe20000002700 */
[----:B------:R-:W-:Y:S01]  /*8700*/  ULDC.64 UR4, c[0x0][0x198] ;  /* 0x0000660000047ab9 */ /* 0x000fe20000000a00 */
[----:B------:R-:W-:Y:S01]  /*8710*/  R2UR UR40, R19 ;  /* 0x00000000132872ca */ /* 0x000fe200000e0000 */
[----:B------:R-:W-:Y:S01]  /*8720*/  UIADD3 UR4, UP0, UR4, 0x670, URZ ;  /* 0x0000067004047890 */ /* 0x000fe2000ff1e03f */
[----:B------:R-:W-:-:S03]  /*8730*/  UMOV UR41, URZ ;  /* 0x0000003f00297c82 */ /* 0x000fc60008000000 */
[----:B------:R-:W-:Y:S01]  /*8740*/  UIADD3.X UR5, URZ, UR5, URZ, UP0, !UPT ;  /* 0x000000053f057290 */ /* 0x000fe200087fe43f */
[----:B------:R-:W2:Y:S08]  /*8750*/  S2UR UR43, SR_CTAID.Y ;  /* 0x00000000002b79c3 */ /* 0x000eb00000002600 */
[----:B--2---:R2:W-:Y:S01]  /*8760*/  UTMASTG.4D [UR40], [UR4] ;  /* 0x00000028040073b5 */ /* 0x0045e20008018000 */
[----:B------:R0:W-:Y:S01]  /*8770*/  UTMACMDFLUSH ;  /* 0x00000000000079b7 */ /* 0x0001e20000000000 */
[----:B--2---:R-:W-:-:S04]  /*8780*/  DEPBAR.LE SB0, 0x1 ;  /* 0x000080400000791a */ /* 0x004fc80000000000 */
.L_x_54:
[----:B------:R-:W-:Y:S05]  /*8790*/  BSYNC B0 ;  /* 0x0000000000007941 */ /* 0x000fea0003800000 */
.L_x_53:
[----:B------:R-:W-:Y:S01]  /*87a0*/  BAR.SYNC.DEFER_BLOCKING 0x1, 0x80 ;  /* 0x0042000000007b1d */ /* 0x000fe20000010000 */
[----:B------:R-:W-:Y:S02]  /*87b0*/  F2FP.F16.F32.PACK_AB R12, R18, R21 ;  /* 0x00000015120c723e */ /* 0x000fe400000000ff */
[----:B------:R-:W-:Y:S02]  /*87c0*/  F2FP.F16.F32.PACK_AB R13, R20, R23 ;  /* 0x00000017140d723e */ /* 0x000fe400000000ff */
[----:B------:R-:W-:Y:S01]  /*87d0*/  F2FP.F16.F32.PACK_AB R14, R22, R25 ;  /* 0x00000019160e723e */ /* 0x000fe200000000ff */
[----:B------:R-:W-:Y:S01]  /*87e0*/  BSSY B0, `(.L_x_55) ;  /* 0x0000016000007945 */ /* 0x000fe20003800000 */
[----:B------:R-:W-:Y:S01]  /*87f0*/  F2FP.F16.F32.PACK_AB R15, R24, R27 ;  /* 0x0000001b180f723e */ /* 0x000fe200000000ff */
[----:B------:R2:W-:Y:S01]  /*8800*/  STSM.16.M88.4 [R8+0x800], R4 ;  /* 0x0008000408007844 */ /* 0x0005e20000000200 */
[----:B------:R-:W-:Y:S01]  /*8810*/  @!PT LDS RZ, [RZ] ;  /* 0x00000000fffff984 */ /* 0x000fe20000000800 */
[----:B------:R-:W-:Y:S01]  /*8820*/  @!PT LDS RZ, [RZ] ;  /* 0x00000000fffff984 */ /* 0x000fe20000000800 */
[----:B------:R-:W-:Y:S01]  /*8830*/  @!PT LDS RZ, [RZ] ;  /* 0x00000000fffff984 */ /* 0x000fe20000000800 */
[----:B------:R-:W-:Y:S01]  /*8840*/  @!PT LDS RZ, [RZ] ;  /* 0x00000000fffff984 */ /* 0x000fe20000000800 */
[----:B------:R3:W-:Y:S06]  /*8850*/  MEMBAR.ALL.CTA ;  /* 0x0000000000007992 */ /* 0x0007ec0000008000 */
[----:B---3--:R-:W3:Y:S02]  /*8860*/  FENCE.VIEW.ASYNC.S ;  /* 0x00000000000073c6 */ /* 0x008ee40000000000 */
[----:B---3--:R-:W-:Y:S06]  /*8870*/  BAR.SYNC.DEFER_BLOCKING 0x1, 0x80 ;  /* 0x0042000000007b1d */ /* 0x008fec0000010000 */
[----:B------:R-:W-:Y:S05]  /*8880*/  @P0 BRA `(.L_x_56) ;  /* 0x00000000002c0947 */ /* 0x000fea0003800000 */
[----:B------:R-:W-:Y:S01]  /*8890*/  S2UR UR44, SR_CTAID.Z ;  /* 0x00000000002c79c3 */ /* 0x000fe20000002700 */
[----:B------:R-:W-:Y:S01]  /*88a0*/  R2UR UR40, R19 ;  /* 0x00000000132872ca */ /* 0x000fe200000e0000 */
[----:B------:R-:W-:Y:S01]  /*88b0*/  ULDC.64 UR4, c[0x0][0x198] ;  /* 0x0000660000047ab9 */ /* 0x000fe20000000a00 */
[----:B------:R-:W-:Y:S01]  /*88c0*/  UMOV UR41, 0x10 ;  /* 0x0000001000297882 */ /* 0x000fe20000000000 */
[----:B------:R-:W-:-:S04]  /*88d0*/  UIADD3 UR4, UP0, UR4, 0x670, URZ ;  /* 0x0000067004047890 */ /* 0x000fc8000ff1e03f */
[----:B------:R-:W3:Y:S01]  /*88e0*/  S2UR UR43, SR_CTAID.Y ;  /* 0x00000000002b79c3 */ /* 0x000ee20000002600 */
[----:B------:R-:W-:-:S05]  /*88f0*/  UIADD3.X UR5, URZ, UR5, URZ, UP0, !UPT ;  /* 0x000000053f057290 */ /* 0x000fca00087fe43f */
[----:B------:R-:W-:-:S09]  /*8900*/  UIADD3 UR40, UR40, 0x800, URZ ;  /* 0x0000080028287890 */ /* 0x000fd2000fffe03f */
[----:B---3--:R3:W-:Y:S01]  /*8910*/  UTMASTG.4D [UR40], [UR4] ;  /* 0x00000028040073b5 */ /* 0x0087e20008018000 */
[----:B------:R0:W-:Y:S01]  /*8920*/  UTMACMDFLUSH ;  /* 0x00000000000079b7 */ /* 0x0001e20000000000 */
[----:B---3--:R-:W-:-:S04]  /*8930*/  DEPBAR.LE SB0, 0x1 ;  /* 0x000080400000791a */ /* 0x008fc80000000000 */
.L_x_56:
[----:B------:R-:W-:Y:S05]  /*8940*/  BSYNC B0 ;  /* 0x0000000000007941 */ /* 0x000fea0003800000 */
.L_x_55:
[----:B------:R-:W-:Y:S01]  /*8950*/  BAR.SYNC.DEFER_BLOCKING 0x1, 0x80 ;  /* 0x0042000000007b1d */ /* 0x000fe20000010000 */
[----:B--2---:R-:W-:Y:S02]  /*8960*/  F2FP.F16.F32.PACK_AB R4, R26, R29 ;  /* 0x0000001d1a04723e */ /* 0x004fe400000000ff */
[----:B------:R-:W-:Y:S02]  /*8970*/  F2FP.F16.F32.PACK_AB R5, R28, R31 ;  /* 0x0000001f1c05723e */ /* 0x000fe400000000ff */
[----:B------:R-:W-:Y:S01]  /*8980*/  F2FP.F16.F32.PACK_AB R6, R30, R33 ;  /* 0x000000211e06723e */ /* 0x000fe200000000ff */
[----:B------:R-:W-:Y:S01]  /*8990*/  BSSY B0, `(.L_x_57) ;  /* 0x0000016000007945 */ /* 0x000fe20003800000 */
[----:B------:R-:W-:Y:S01]  /*89a0*/  F2FP.F16.F32.PACK_AB R7, R32, R35 ;  /* 0x000000232007723e */ /* 0x000fe200000000ff */
[----:B------:R2:W-:Y:S01]  /*89b0*/  STSM.16.M88.4 [R8], R12 ;  /* 0x0000000c08007844 */ /* 0x0005e20000000200 */
        /* <DEDUP_REMOVED lines=9> */
[----:B------:R-:W-:Y:S01]  /*8a50*/  ULDC.64 UR4, c[0x0][0x198] ;  /* 0x0000660000047ab9 */ /* 0x000fe20000000a00 */
[----:B------:R-:W-:Y:S01]  /*8a60*/  R2UR UR8, R19 ;  /* 0x00000000130872ca */ /* 0x000fe200000e0000 */
[----:B------:R-:W-:Y:S01]  /*8a70*/  UIADD3 UR4, UP0, UR4, 0x670, URZ ;  /* 0x0000067004047890 */ /* 0x000fe2000ff1e03f */
[----:B------:R-:W-:Y:S01]  /*8a80*/  UMOV UR9, 0x20 ;  /* 0x0000002000097882 */ /* 0x000fe20000000000 */
[----:B------:R-:W-:Y:S02]  /*8a90*/  UMOV UR10, UR42 ;  /* 0x0000002a000a7c82 */ /* 0x000fe40008000000 */
[----:B------:R-:W-:Y:S01]  /*8aa0*/  UIADD3.X UR5, URZ, UR5, URZ, UP0, !UPT ;  /* 0x000000053f057290 */ /* 0x000fe200087fe43f */
[----:B------:R-:W3:Y:S08]  /*8ab0*/  S2UR UR11, SR_CTAID.Y ;  /* 0x00000000000b79c3 */ /* 0x000ef00000002600 */
[----:B---3--:R3:W-:Y:S01]  /*8ac0*/  UTMASTG.4D [UR8], [UR4] ;  /* 0x00000008040073b5 */ /* 0x0087e20008018000 */
[----:B------:R0:W-:Y:S01]  /*8ad0*/  UTMACMDFLUSH ;  /* 0x00000000000079b7 */ /* 0x0001e20000000000 */
[----:B---3--:R-:W-:-:S04]  /*8ae0*/  DEPBAR.LE SB0, 0x1 ;  /* 0x000080400000791a */ /* 0x008fc80000000000 */
.L_x_58:
[----:B------:R-:W-:Y:S05]  /*8af0*/  BSYNC B0 ;  /* 0x0000000000007941 */ /* 0x000fea0003800000 */
.L_x_57:
[----:B------:R-:W-:Y:S01]  /*8b00*/  BAR.SYNC.DEFER_BLOCKING 0x1, 0x80 ;  /* 0x0042000000007b1d */ /* 0x000fe20000010000 */
[----:B--2---:R-:W-:Y:S02]  /*8b10*/  F2FP.F16.F32.PACK_AB R12, R34, R37 ;  /* 0x00000025220c723e */ /* 0x004fe400000000ff */
        /* <DEDUP_REMOVED lines=24> */
.L_x_60:
[----:B------:R-:W-:Y:S05]  /*8ca0*/  BSYNC B0 ;  /* 0x0000000000007941 */ /* 0x000fea0003800000 */
.L_x_59:
[----:B------:R-:W-:Y:S06]  /*8cb0*/  BAR.SYNC.DEFER_BLOCKING 0x1, 0x80 ;  /* 0x0042000000007b1d */ /* 0x000fec0000010000 */
[----:B------:R-:W-:Y:S01]  /*8cc0*/  BSSY B0, `(.L_x_61) ;  /* 0x0000014000007945 */ /* 0x000fe20003800000 */
[----:B------:R3:W-:Y:S01]  /*8cd0*/  STSM.16.M88.4 [R8], R12 ;  /* 0x0000000c08007844 */ /* 0x0007e20000000200 */
[----:B------:R-:W-:Y:S01]  /*8ce0*/  @!PT LDS RZ, [RZ] ;  /* 0x00000000fffff984 */ /* 0x000fe20000000800 */
[----:B------:R-:W-:Y:S01]  /*8cf0*/  @!PT LDS RZ, [RZ] ;  /* 0x00000000fffff984 */ /* 0x000fe20000000800 */
[----:B------:R-:W-:Y:S01]  /*8d00*/  @!PT LDS RZ, [RZ] ;  /* 0x00000000fffff984 */ /* 0x000fe20000000800 */
[----:B------:R-:W-:Y:S01]  /*8d10*/  @!PT LDS RZ, [RZ] ;  /* 0x00000000fffff984 */ /* 0x000fe20000000800 */
[----:B------:R4:W-:Y:S06]  /*8d20*/  MEMBAR.ALL.CTA ;  /* 0x0000000000007992 */ /* 0x0009ec0000008000 */
[----:B----4-:R-:W4:Y:S02]  /*8d30*/  FENCE.VIEW.ASYNC.S ;  /* 0x00000000000073c6 */ /* 0x010f240000000000 */
[----:B----4-:R-:W-:Y:S06]  /*8d40*/  BAR.SYNC.DEFER_BLOCKING 0x1, 0x80 ;  /* 0x0042000000007b1d */ /* 0x010fec0000010000 */
        /* <DEDUP_REMOVED lines=8> */
[----:B------:R-:W4:Y:S08]  /*8dd0*/  S2UR UR11, SR_CTAID.Y ;  /* 0x00000000000b79c3 */ /* 0x000f300000002600 */
[----:B----4-:R4:W-:Y:S02]  /*8de0*/  UTMASTG.4D [UR8], [UR4] ;  /* 0x00000008040073b5 */ /* 0x0109e40008018000 */
[----:B----4-:R0:W-:Y:S02]  /*8df0*/  UTMACMDFLUSH ;  /* 0x00000000000079b7 */ /* 0x0101e40000000000 */
.L_x_62:
[----:B------:R-:W-:Y:S05]  /*8e00*/  BSYNC B0 ;  /* 0x0000000000007941 */ /* 0x000fea0003800000 */
.L_x_61:
[----:B------:R-:W-:Y:S01]  /*8e10*/  UIADD3 UR37, UR37, -0x1, URZ ;  /* 0xffffffff25257890 */ /* 0x000fe2000fffe03f */
[----:B------:R-:W-:-:S04]  /*8e20*/  DEPBAR.LE SB0, 0x0 ;  /* 0x000080000000791a */ /* 0x000fc80000000000 */
[----:B------:R-:W-:-:S04]  /*8e30*/  USHF.L.U32 UR4, UR37, 0x3, URZ ;  /* 0x0000000325047899 */ /* 0x000fc8000800063f */
[----:B------:R-:W-:-:S04]  /*8e40*/  ULOP3.LUT UR4, UR4, 0x8, URZ, 0xe2, !UPT ;  /* 0x0000000804047892 */ /* 0x000fc8000f8ee23f */
[----:B------:R-:W-:-:S06]  /*8e50*/  ULOP3.LUT UR4, UR4, 0x18, URZ, 0x3c, !UPT ;  /* 0x0000001804047892 */ /* 0x000fcc000f8e3c3f */
[----:B------:R-:W-:-:S04]  /*8e60*/  MOV R0, UR4 ;  /* 0x0000000400007c02 */ /* 0x000fc80008000f00 */
[----:B------:R-:W-:Y:S01]  /*8e70*/  SYNCS.ARRIVE.TRANS64.A1T0 RZ, [R0+UR36+0x1e090], RZ ;  /* 0x01e090ff00ff79a7 */ /* 0x000fe20008100024 */
[----:B------:R-:W-:Y:S05]  /*8e80*/  EXIT ;  /* 0x000000000000794d */ /* 0x000fea0003800000 */
.L_x_6:
[----:B------:R-:W-:-:S08]  /*8e90*/  UISETP.NE.AND UP0, UPT, UR5, 0x1, UPT ;  /* 0x000000010500788c */ /* 0x000fd0000bf05270 */
[----:B------:R-:W1:-:S00]  /*8ea0*/  USETMAXREG.DEALLOC.CTAPOOL 0x18 ;  /* 0x00000018000079c8 */ /* 0x000e4000080e0500 */
[----:B------:R-:W-:-:S13]  /*8eb0*/  PLOP3.LUT P0, PT, PT, PT, UP0, 0x80, 0x0 ;  /* 0x000000000000781c */ /* 0x000fda0003f0f008 */
[----:B------:R-:W-:Y:S05]  /*8ec0*/  @P0 EXIT ;  /* 0x000000000000094d */ /* 0x000fea0003800000 */
[----:B------:R-:W2:Y:S01]  /*8ed0*/  S2UR UR11, SR_CTAID.X ;  /* 0x00000000000b79c3 */ /* 0x000ea20000002500 */
[----:B------:R-:W-:Y:S01]  /*8ee0*/  ELECT P3, URZ, PT ;  /* 0x00000000003f782f */ /* 0x000fe20003860000 */
[----:B------:R-:W-:Y:S01]  /*8ef0*/  BSSY B0, `(.L_x_63) ;  /* 0x0000043000007945 */ /* 0x000fe20003800000 */
[----:B-1----:R-:W-:Y:S02]  /*8f00*/  MOV R0, RZ ;  /* 0x000000ff00007202 */ /* 0x002fe40000000f00 */
[----:B------:R-:W-:Y:S02]  /*8f10*/  MOV R7, RZ ;  /* 0x000000ff00077202 */ /* 0x000fe40000000f00 */
[----:B------:R-:W-:Y:S01]  /*8f20*/  MOV R3, RZ ;  /* 0x000000ff00037202 */ /* 0x000fe20000000f00 */
[----:B------:R-:W1:Y:S08]  /*8f30*/  S2UR UR52, SR_CTAID.Y ;  /* 0x00000000003479c3 */ /* 0x000e700000002600 */
[----:B------:R-:W3:Y:S01]  /*8f40*/  S2UR UR53, SR_CTAID.Z ;  /* 0x00000000003579c3 */ /* 0x000ee20000002700 */
[----:B--2---:R-:W-:Y:S01]  /*8f50*/  USHF.L.U32 UR11, UR11, 0x7, URZ ;  /* 0x000000070b0b7899 */ /* 0x004fe2000800063f */
[----:B------:R-:W-:Y:S11]  /*8f60*/  @!P3 BRA `(.L_x_64) ;  /* 0x0000000000ecb947 */ /* 0x000ff60003800000 */
[----:B------:R-:W2:Y:S01]  /*8f70*/  S2R R3, SR_CgaCtaId ;  /* 0x0000000000037919 */ /* 0x000ea20000008800 */
[----:B------:R-:W-:Y:S02]  /*8f80*/  MOV R2, 0x400 ;  /* 0x0000040000027802 */ /* 0x000fe40000000f00 */
[----:B------:R-:W-:Y:S02]  /*8f90*/  MOV R4, 0x1 ;  /* 0x0000000100047802 */ /* 0x000fe40000000f00 */
[----:B--2---:R-:W-:Y:S02]  /*8fa0*/  LEA R3, R3, R2, 0x18 ;  /* 0x0000000203037211 */ /* 0x004fe400078ec0ff */
[----:B------:R-:W-:-:S04]  /*8fb0*/  SHF.L.U32 R2, R4, 0x1f, RZ ;  /* 0x0000001f04027819 */ /* 0x000fc800000006ff */
[----:B------:R-:W2:Y:S02]  /*8fc0*/  SYNCS.PHASECHK.TRANS64.TRYWAIT P0, [R3+URZ+0x1e060], R2 ;  /* 0x01e06002030075a7 */ /* 0x000ea4000800017f */
[----:B--2---:R-:W-:Y:S05]  /*8fd0*/  @!P0 BRA `(.L_x_65) ;  /* 0x0000001800f88947 */ /* 0x004fea0003800000 */
.L_x_101:
[----:B------:R-:W-:Y:S01]  /*8fe0*/  ULOP3.LUT UR5, UR4, 0x2, URZ, 0xfc, !UPT ;  /* 0x0000000204057892 */ /* 0x000fe2000f8efc3f */
[----:B--2---:R-:W-:-:S03]  /*8ff0*/  @P2 MOV R2, 0x2800 ;  /* 0x0000280000022802 */ /* 0x004fc60000000f00 */
[----:B------:R-:W-:Y:S01]  /*9000*/  UPRMT UR5, UR5, 0x9910, URZ ;  /* 0x0000991005057896 */ /* 0x000fe2000800003f */
[----:B------:R2:W-:Y:S03]  /*9010*/  @P2 SYNCS.ARRIVE.TRANS64 RZ, [R3+URZ+0x1e050], R2 ;  /* 0x01e0500203ff29a7 */ /* 0x0005e6000800003f */
[----:B------:R-:W-:-:S06]  /*9020*/  UISETP.NE.AND UP0, UPT, UR5, 0x2, UPT ;  /* 0x000000020500788c */ /* 0x000fcc000bf05270 */
[----:B------:R-:W-:-:S13]  /*9030*/  PLOP3.LUT P0, PT, PT, PT, UP0, 0x80, 0x0 ;  /* 0x000000000000781c */ /* 0x000fda0003f0f008 */
[----:B--2---:R-:W-:Y:S05]  /*9040*/  @P0 BRA `(.L_x_66) ;  /* 0x0000000000040947 */ /* 0x004fea0003800000 */
[----:B-1-3--:R-:W-:Y:S01]  /*9050*/  BPT.TRAP 0x1 ;  /* 0x000000040000795c */ /* 0x00afe20000300000 */
.L_x_66:
[----:B------:R-:W-:-:S04]  /*9060*/  LOP3.LUT P0, RZ, R6, 0x1f, RZ, 0xc0, !PT ;  /* 0x0000001f06ff7812 */ /* 0x000fc8000780c0ff */
[----:B------:R-:W-:-:S13]  /*9070*/  PLOP3.LUT P0, PT, P0, P2, PT, 0x2a, 0x0 ;  /* 0x000000000000781c */ /* 0x000fda0000704572 */
[----:B------:R-:W-:Y:S05]  /*9080*/  @P0 BRA `(.L_x_67) ;  /* 0x0000000000040947 */ /* 0x000fea0003800000 */
[----:B-1-3--:R-:W-:Y:S01]  /*9090*/  BPT.TRAP 0x1 ;  /* 0x000000040000795c */ /* 0x00afe20000300000 */
.L_x_67:
[----:B------:R-:W-:Y:S01]  /*90a0*/  R2UR UR8, R3 ;  /* 0x00000000030872ca */ /* 0x000fe200000e0000 */
[----:B------:R-:W-:Y:S01]  /*90b0*/  ULDC.64 UR6, c[0x0][0x198] ;  /* 0x0000660000067ab9 */ /* 0x000fe20000000a00 */
[----:B------:R-:W-:Y:S01]  /*90c0*/  UMOV UR14, 0x0 ;  /* 0x00000000000e7882 */ /* 0x000fe20000000000 */
[----:B------:R-:W-:Y:S01]  /*90d0*/  UIADD3 UR6, UP0, UR6, 0xf0, URZ ;  /* 0x000000f006067890 */ /* 0x000fe2000ff1e03f */
[----:B------:R-:W-:Y:S01]  /*90e0*/  MOV R7, 0x40 ;  /* 0x0000004000077802 */ /* 0x000fe20000000f00 */
[----:B------:R-:W-:Y:S01]  /*90f0*/  UMOV UR15, 0x10000000 ;  /* 0x10000000000f7882 */ /* 0x000fe20000000000 */
[----:B------:R-:W-:Y:S01]  /*9100*/  UMOV UR10, URZ ;  /* 0x0000003f000a7c82 */ /* 0x000fe20008000000 */
[----:B------:R-:W-:Y:S01]  /*9110*/  UIADD3.X UR7, URZ, UR7, URZ, UP0, !UPT ;  /* 0x000000073f077290 */ /* 0x000fe200087fe43f */
[----:B------:R-:W-:Y:S01]  /*9120*/  MOV R3, 0x1 ;  /* 0x0000000100037802 */ /* 0x000fe20000000f00 */
[----:B-1----:R-:W-:Y:S01]  /*9130*/  UMOV UR12, UR52 ;  /* 0x00000034000c7c82 */ /* 0x002fe20008000000 */
[----:B---3--:R-:W-:Y:S01]  /*9140*/  UMOV UR13, UR53 ;  /* 0x00000035000d7c82 */ /* 0x008fe20008000000 */
[----:B------:R-:W-:Y:S01]  /*9150*/  UMOV UR34, 0x10 ;  /* 0x0000001000227882 */ /* 0x000fe20000000000 */
[----:B------:R-:W-:Y:S01]  /*9160*/  UMOV UR35, UR11 ;  /* 0x0000000b00237c82 */ /* 0x000fe20008000000 */
[----:B------:R-:W-:-:S02]  /*9170*/  UIADD3 UR9, UR8, 0x1e050, URZ ;  /* 0x0001e05008097890 */ /* 0x000fc4000fffe03f */
[----:B------:R-:W-:Y:S02]  /*9180*/  UIADD3 UR32, UR8, 0x800, URZ ;  /* 0x0000080008207890 */ /* 0x000fe4000fffe03f */
[----:B------:R-:W-:Y:S02]  /*9190*/  UIADD3 UR24, UR8, 0x1000, URZ ;  /* 0x0000100008187890 */ /* 0x000fe4000fffe03f */
[----:B------:R-:W-:Y:S02]  /*91a0*/  UIADD3 UR16, UR8, 0x1800, URZ ;  /* 0x0000180008107890 */ /* 0x000fe4000fffe03f */
[----:B------:R-:W-:Y:S02]  /*91b0*/  UIADD3 UR48, UR8, 0x2000, URZ ;  /* 0x0000200008307890 */ /* 0x000fe4000fffe03f */
[----:B------:R2:W-:Y:S01]  /*91c0*/  UTMALDG.4D [UR8], [UR6], desc[UR14] ;  /* 0x00000e08060075b4 */ /* 0x0005e20008019000 */
[----:B------:R-:W-:Y:S01]  /*91d0*/  UMOV UR36, UR52 ;  /* 0x0000003400247c82 */ /* 0x000fe20008000000 */
[----:B------:R-:W-:Y:S01]  /*91e0*/  UMOV UR37, UR53 ;  /* 0x0000003500257c82 */ /* 0x000fe20008000000 */
[----:B------:R-:W-:Y:S01]  /*91f0*/  UMOV UR33, UR9 ;  /* 0x0000000900217c82 */ /* 0x000fe20008000000 */
[----:B------:R-:W-:Y:S01]  /*9200*/  UMOV UR26, 0x20 ;  /* 0x00000020001a7882 */ /* 0x000fe20000000000 */
[----:B------:R-:W-:Y:S01]  /*9210*/  UMOV UR27, UR11 ;  /* 0x0000000b001b7c82 */ /* 0x000fe20008000000 */
[----:B------:R-:W-:Y:S01]  /*9220*/  UMOV UR28, UR52 ;  /* 0x00000034001c7c82 */ /* 0x000fe20008000000 */
[----:B------:R-:W-:Y:S01]  /*9230*/  UMOV UR29, UR53 ;  /* 0x00000035001d7c82 */ /* 0x000fe20008000000 */
[----:B------:R-:W-:Y:S01]  /*9240*/  UMOV UR25, UR9 ;  /* 0x0000000900197c82 */ /* 0x000fe20008000000 */
[----:B------:R-:W-:Y:S01]  /*9250*/  UMOV UR18, 0x30 ;  /* 0x0000003000127882 */ /* 0x000fe20000000000 */
[----:B------:R-:W-:Y:S01]  /*9260*/  UMOV UR19, UR11 ;  /* 0x0000000b00137c82 */ /* 0x000fe20008000000 */
[----:B------:R-:W-:Y:S01]  /*9270*/  UMOV UR20, UR52 ;  /* 0x0000003400147c82 */ /* 0x000fe20008000000 */
[----:B------:R2:W-:Y:S01]  /*9280*/  UTMALDG.4D [UR32], [UR6], desc[UR14] ;  /* 0x00000e20060075b4 */ /* 0x0005e20008019000 */
[----:B------:R-:W-:Y:S01]  /*9290*/  UMOV UR21, UR53 ;  /* 0x0000003500157c82 */ /* 0x000fe20008000000 */
[----:B------:R-:W-:Y:S01]  /*92a0*/  UMOV UR17, UR9 ;  /* 0x0000000900117c82 */ /* 0x000fe20008000000 */
[----:B------:R-:W-:Y:S01]  /*92b0*/  UMOV UR50, 0x40 ;  /* 0x0000004000327882 */ /* 0x000fe20000000000 */
[----:B------:R-:W-:Y:S01]  /*92c0*/  UMOV UR51, UR11 ;  /* 0x0000000b00337c82 */ /* 0x000fe20008000000 */
[----:B------:R-:W-:Y:S01]  /*92d0*/  UMOV UR49, UR9 ;  /* 0x0000000900317c82 */ /* 0x000fe20008000000 */
[----:B------:R2:W-:Y:S01]  /*92e0*/  UTMALDG.4D [UR24], [UR6], desc[UR14] ;  /* 0x00000e18060075b4 */ /* 0x0005e20008019000 */
[----:B------:R2:W-:Y:S01]  /*92f0*/  UTMALDG.4D [UR16], [UR6], desc[UR14] ;  /* 0x00000e10060075b4 */ /* 0x0005e20008019000 */
[----:B------:R2:W-:Y:S02]  /*9300*/  UTMALDG.4D [UR48], [UR6], desc[UR14] ;  /* 0x00000e30060075b4 */ /* 0x0005e40008019000 */
[----:B--2---:R-:W-:Y:S01]  /*9310*/  NOP ;  /* 0x0000000000007918 */ /* 0x004fe20000000000 */
.L_x_64:
[----:B-1-3--:R-:W-:Y:S05]  /*9320*/  BSYNC B0 ;  /* 0x0000000000007941 */ /* 0x00afea0003800000 */
.L_x_63:
[----:B------:R-:W1:Y:S01]  /*9330*/  LDC R2, c[0x0][0x28c] ;  /* 0x0000a300ff027b82 */ /* 0x000e620000000800 */
[----:B------:R-:W-:Y:S01]  /*9340*/  BSSY B0, `(.L_x_68) ;  /* 0x000003f000007945 */ /* 0x000fe20003800000 */
[----:B-1----:R-:W-:-:S13]  /*9350*/  ISETP.GT.AND P4, PT, R2, RZ, P3 ;  /* 0x000000ff0200720c */ /* 0x002fda0001f84270 */
[----:B------:R-:W-:Y:S05]  /*9360*/  @!P4 BRA `(.L_x_69) ;  /* 0x0000000000f0c947 */ /* 0x000fea0003800000 */
[----:B------:R-:W1:Y:S01]  /*9370*/  S2R R5, SR_CgaCtaId ;  /* 0x0000000000057919 */ /* 0x000e620000008800 */
[----:B------:R-:W-:-:S04]  /*9380*/  MOV R0, 0x400 ;  /* 0x0000040000007802 */ /* 0x000fc80000000f00 */
[----:B-1----:R-:W-:Y:S02]  /*9390*/  LEA R5, R5, R0, 0x18 ;  /* 0x0000000005057211 */ /* 0x002fe400078ec0ff */
[----:B------:R-:W-:-:S04]  /*93a0*/  MOV R0, 0x1 ;  /* 0x0000000100007802 */ /* 0x000fc80000000f00 */
[----:B------:R-:W-:-:S04]  /*93b0*/  SHF.L.U32 R0, R0, 0x1f, RZ ;  /* 0x0000001f00007819 */ /* 0x000fc800000006ff */
[----:B------:R-:W1:Y:S02]  /*93c0*/  SYNCS.PHASECHK.TRANS64.TRYWAIT P0, [R5+URZ+0x1e028], R0 ;  /* 0x01e02800050075a7 */ /* 0x000e64000800017f */
[----:B-1----:R-:W-:Y:S05]  /*93d0*/  @!P0 BRA `(.L_x_70) ;  /* 0x00000018000c8947 */ /* 0x002fea0003800000 */
.L_x_102:
[----:B------:R-:W-:Y:S01]  /*93e0*/  ULOP3.LUT UR5, UR4, 0x2, URZ, 0xfc, !UPT ;  /* 0x0000000204057892 */ /* 0x000fe2000f8efc3f */
[----:B-1----:R-:W-:-:S03]  /*93f0*/  @P2 MOV R0, 0x5000 ;  /* 0x0000500000002802 */ /* 0x002fc60000000f00 */
[----:B------:R-:W-:Y:S01]  /*9400*/  UPRMT UR5, UR5, 0x9910, URZ ;  /* 0x0000991005057896 */ /* 0x000fe2000800003f */
[----:B------:R1:W-:Y:S03]  /*9410*/  @P2 SYNCS.ARRIVE.TRANS64 RZ, [R5+URZ+0x1e000], R0 ;  /* 0x01e0000005ff29a7 */ /* 0x0003e6000800003f */
[----:B------:R-:W-:-:S06]  /*9420*/  UISETP.NE.AND UP0, UPT, UR5, 0x2, UPT ;  /* 0x000000020500788c */ /* 0x000fcc000bf05270 */
[----:B------:R-:W-:-:S13]  /*9430*/  PLOP3.LUT P0, PT, PT, PT, UP0, 0x80, 0x0 ;  /* 0x000000000000781c */ /* 0x000fda0003f0f008 */
[----:B-1----:R-:W-:Y:S05]  /*9440*/  @P0 BRA `(.L_x_71) ;  /* 0x0000000000040947 */ /* 0x002fea0003800000 */
[----:B------:R-:W-:Y:S01]  /*9450*/  BPT.TRAP 0x1 ;  /* 0x000000040000795c */ /* 0x000fe20000300000 */
.L_x_71:
[----:B------:R-:W-:-:S04]  /*9460*/  LOP3.LUT P0, RZ, R6, 0x1f, RZ, 0xc0, !PT ;  /* 0x0000001f06ff7812 */ /* 0x000fc8000780c0ff */
[----:B------:R-:W-:-:S13]  /*9470*/  PLOP3.LUT P0, PT, P0, P2, PT, 0x2a, 0x0 ;  /* 0x000000000000781c */ /* 0x000fda0000704572 */
[----:B------:R-:W-:Y:S05]  /*9480*/  @P0 BRA `(.L_x_72) ;  /* 0x0000000000040947 */ /* 0x000fea0003800000 */
[----:B------:R-:W-:Y:S01]  /*9490*/  BPT.TRAP 0x1 ;  /* 0x000000040000795c */ /* 0x000fe20000300000 */
.L_x_72:
[----:B------:R-:W-:Y:S01]  /*94a0*/  R2UR UR16, R5 ;  /* 0x00000000051072ca */ /* 0x000fe200000e0000 */
[----:B------:R-:W-:Y:S01]  /*94b0*/  ULDC.64 UR6, c[0x0][0x198] ;  /* 0x0000660000067ab9 */ /* 0x000fe20000000a00 */
[----:B------:R-:W-:Y:S01]  /*94c0*/  UMOV UR51, URZ ;  /* 0x0000003f00337c82 */ /* 0x000fe20008000000 */
[----:B------:R-:W-:Y:S01]  /*94d0*/  UIADD3 UR6, UP0, UR6, 0x1f0, URZ ;  /* 0x000001f006067890 */ /* 0x000fe2000ff1e03f */
[----:B------:R-:W-:Y:S01]  /*94e0*/  MOV R0, 0x1 ;  /* 0x0000000100007802 */ /* 0x000fe20000000f00 */
[----:B------:R-:W-:Y:S01]  /*94f0*/  UMOV UR8, 0x0 ;  /* 0x0000000000087882 */ /* 0x000fe20000000000 */
[----:B------:R-:W-:Y:S01]  /*9500*/  UMOV UR9, 0x10000000 ;  /* 0x1000000000097882 */ /* 0x000fe20000000000 */
[----:B------:R-:W-:Y:S01]  /*9510*/  UIADD3.X UR7, URZ, UR7, URZ, UP0, !UPT ;  /* 0x000000073f077290 */ /* 0x000fe200087fe43f */
[----:B------:R-:W-:Y:S01]  /*9520*/  UMOV UR50, URZ ;  /* 0x0000003f00327c82 */ /* 0x000fe20008000000 */
[----:B------:R-:W-:Y:S01]  /*9530*/  UMOV UR42, 0x10 ;  /* 0x00000010002a7882 */ /* 0x000fe20000000000 */
[----:B------:R-:W-:Y:S01]  /*9540*/  UMOV UR44, UR52 ;  /* 0x00000034002c7c82 */ /* 0x000fe20008000000 */
[----:B------:R-:W-:-:S02]  /*9550*/  UMOV UR45, UR53 ;  /* 0x00000035002d7c82 */ /* 0x000fc40008000000 */
[----:B------:R-:W-:Y:S02]  /*9560*/  UIADD3 UR48, UR16, 0x5000, URZ ;  /* 0x0000500010307890 */ /* 0x000fe4000fffe03f */
[----:B------:R-:W-:Y:S02]  /*9570*/  UIADD3 UR49, UR16, 0x1e000, URZ ;  /* 0x0001e00010317890 */ /* 0x000fe4000fffe03f */
[----:B------:R-:W-:Y:S02]  /*9580*/  UIADD3 UR40, UR16, 0x6000, URZ ;  /* 0x0000600010287890 */ /* 0x000fe4000fffe03f */
[----:B------:R-:W-:Y:S02]  /*9590*/  UIADD3 UR32, UR16, 0x7000, URZ ;  /* 0x0000700010207890 */ /* 0x000fe4000fffe03f */
[----:B------:R-:W-:Y:S02]  /*95a0*/  UIADD3 UR24, UR16, 0x8000, URZ ;  /* 0x0000800010187890 */ /* 0x000fe4000fffe03f */
[----:B------:R-:W-:Y:S01]  /*95b0*/  UIADD3 UR16, UR16, 0x9000, URZ ;  /* 0x0000900010107890 */ /* 0x000fe2000fffe03f */
[----:B------:R1:W-:Y:S01]  /*95c0*/  UTMALDG.4D [UR48], [UR6], desc[UR8] ;  /* 0x00000830060075b4 */ /* 0x0003e20008019000 */
        /* <DEDUP_REMOVED lines=18> */
[----:B------:R1:W-:Y:S01]  /*96f0*/  UTMALDG.4D [UR32], [UR6], desc[UR8] ;  /* 0x00000820060075b4 */ /* 0x0003e20008019000 */
[----:B------:R1:W-:Y:S01]  /*9700*/  UTMALDG.4D [UR24], [UR6], desc[UR8] ;  /* 0x00000818060075b4 */ /* 0x0003e20008019000 */
[----:B------:R1:W-:Y:S02]  /*9710*/  UTMALDG.4D [UR16], [UR6], desc[UR8] ;  /* 0x00000810060075b4 */ /* 0x0003e40008019000 */
[----:B-1----:R-:W-:Y:S01]  /*9720*/  NOP ;  /* 0x0000000000007918 */ /* 0x002fe20000000000 */
.L_x_69:
[----:B------:R-:W-:Y:S05]  /*9730*/  BSYNC B0 ;  /* 0x0000000000007941 */ /* 0x000fea0003800000 */
.L_x_68:
[----:B------:R-:W-:Y:S04]  /*9740*/  BSSY B0, `(.L_x_73) ;  /* 0x0000041000007945 */ /* 0x000fe80003800000 */
[----:B------:R-:W-:Y:S05]  /*9750*/  @!P3 BRA `(.L_x_74) ;  /* 0x0000000000fcb947 */ /* 0x000fea0003800000 */
[----:B------:R-:W1:Y:S01]  /*9760*/  S2R R5, SR_CgaCtaId ;  /* 0x0000000000057919 */ /* 0x000e620000008800 */
[----:B------:R-:W-:-:S04]  /*9770*/  MOV R4, 0x400 ;  /* 0x0000040000047802 */ /* 0x000fc80000000f00 */
[----:B-1----:R-:W-:Y:S02]  /*9780*/  LEA R8, R5, R4, 0x18 ;  /* 0x0000000405087211 */ /* 0x002fe400078ec0ff */
[----:B------:R-:W-:Y:S02]  /*9790*/  MOV R5, 0x1 ;  /* 0x0000000100057802 */ /* 0x000fe40000000f00 */
[----:B------:R-:W-:Y:S02]  /*97a0*/  LEA R4, R3, R8, 0x3 ;  /* 0x0000000803047211 */ /* 0x000fe400078e18ff */
[----:B------:R-:W-:-:S04]  /*97b0*/  SHF.L.U32 R5, R5, 0x1f, RZ ;  /* 0x0000001f05057819 */ /* 0x000fc800000006ff */
[----:B------:R-:W1:Y:S02]  /*97c0*/  SYNCS.PHASECHK.TRANS64.TRYWAIT P0, [R4+URZ+0x1e060], R5 ;  /* 0x01e06005040075a7 */ /* 0x000e64000800017f */
[----:B-1----:R-:W-:Y:S05]  /*97d0*/  @!P0 BRA `(.L_x_75) ;  /* 0x0000001400208947 */ /* 0x002fea0003800000 */
.L_x_103:
        /* <DEDUP_REMOVED lines=8> */
.L_x_76:
[----:B------:R-:W-:-:S04]  /*9860*/  LOP3.LUT P0, RZ, R6, 0x1f, RZ, 0xc0, !PT ;  /* 0x0000001f06ff7812 */ /* 0x000fc8000780c0ff */
[----:B------:R-:W-:-:S13]  /*9870*/  PLOP3.LUT P0, PT, P0, P2, PT, 0x2a, 0x0 ;  /* 0x000000000000781c */ /* 0x000fda0000704572 */
[----:B------:R-:W-:Y:S05]  /*9880*/  @P0 BRA `(.L_x_77) ;  /* 0x0000000000040947 */ /* 0x000fea0003800000 */
[----:B------:R-:W-:Y:S01]  /*9890*/  BPT.TRAP 0x1 ;  /* 0x000000040000795c */ /* 0x000fe20000300000 */
.L_x_77:
[----:B------:R-:W-:Y:S01]  /*98a0*/  R2UR UR40, R3 ;  /* 0x00000000032872ca */ /* 0x000fe200000e0000 */
[----:B------:R-:W-:Y:S01]  /*98b0*/  ULDC.64 UR6, c[0x0][0x198] ;  /* 0x0000660000067ab9 */ /* 0x000fe20000000a00 */
[----:B------:R-:W-:Y:S01]  /*98c0*/  R2UR UR5, R8 ;  /* 0x00000000080572ca */ /* 0x000fe200000e0000 */
[----:B------:R-:W-:Y:S01]  /*98d0*/  UIADD3 UR6, UP0, UR6, 0xf0, URZ ;  /* 0x000000f006067890 */ /* 0x000fe2000ff1e03f */
[----:B------:R-:W-:Y:S01]  /*98e0*/  R2UR UR43, R7 ;  /* 0x00000000072b72ca */ /* 0x000fe200000e0000 */
[----:B------:R-:W-:Y:S01]  /*98f0*/  UMOV UR8, 0x0 ;  /* 0x0000000000087882 */ /* 0x000fe20000000000 */
[----:B------:R-:W-:Y:S01]  /*9900*/  R2UR UR41, R4 ;  /* 0x00000000042972ca */ /* 0x000fe200000e0000 */
[----:B------:R-:W-:Y:S01]  /*9910*/  UIADD3.X UR7, URZ, UR7, URZ, UP0, !UPT ;  /* 0x000000073f077290 */ /* 0x000fe200087fe43f */
[----:B------:R-:W-:Y:S01]  /*9920*/  UMOV UR9, 0x10000000 ;  /* 0x1000000000097882 */ /* 0x000fe20000000000 */
[----:B------:R-:W-:Y:S01]  /*9930*/  UMOV UR42, URZ ;  /* 0x0000003f002a7c82 */ /* 0x000fe20008000000 */
[----:B------:R-:W-:Y:S01]  /*9940*/  UMOV UR44, UR52 ;  /* 0x00000034002c7c82 */ /* 0x000fe20008000000 */
[----:B------:R-:W-:Y:S01]  /*9950*/  UMOV UR45, UR53 ;  /* 0x00000035002d7c82 */ /* 0x000fe20008000000 */
[----:B------:R-:W-:Y:S01]  /*9960*/  UMOV UR34, 0x10 ;  /* 0x0000001000227882 */ /* 0x000fe20000000000 */
[----:B------:R-:W-:-:S02]  /*9970*/  UMOV UR36, UR52 ;  /* 0x0000003400247c82 */ /* 0x000fc40008000000 */
[----:B------:R-:W-:Y:S02]  /*9980*/  UIMAD UR40, UR40, 0x2800, UR5 ;  /* 0x00002800282878a4 */ /* 0x000fe4000f8e0205 */
[----:B------:R-:W-:Y:S02]  /*9990*/  UIADD3 UR43, UR11, UR43, URZ ;  /* 0x0000002b0b2b7290 */ /* 0x000fe4000fffe03f */
[----:B------:R-:W-:Y:S02]  /*99a0*/  UIADD3 UR41, UR41, 0x1e050, URZ ;  /* 0x0001e05029297890 */ /* 0x000fe4000fffe03f */
[----:B------:R-:W-:Y:S02]  /*99b0*/  UIADD3 UR32, UR40, 0x800, URZ ;  /* 0x0000080028207890 */ /* 0x000fe4000fffe03f */
[----:B------:R-:W-:Y:S02]  /*99c0*/  UIADD3 UR24, UR40, 0x1000, URZ ;  /* 0x0000100028187890 */ /* 0x000fe4000fffe03f */
[----:B------:R-:W-:-:S02]  /*99d0*/  UIADD3 UR16, UR40, 0x1800, URZ ;  /* 0x0000180028107890 */ /* 0x000fc4000fffe03f */
        /* <DEDUP_REMOVED lines=22> */
[----:B-1----:R-:W-:Y:S01]  /*9b40*/  NOP ;  /* 0x0000000000007918 */ /* 0x002fe20000000000 */
.L_x_74:
[----:B------:R-:W-:Y:S05]  /*9b50*/  BSYNC B0 ;  /* 0x0000000000007941 */ /* 0x000fea0003800000 */
.L_x_73:
[----:B------:R-:W-:Y:S01]  /*9b60*/  BSSY B0, `(.L_x_78) ;  /* 0x0000043000007945 */ /* 0x000fe20003800000 */
[----:B------:R-:W-:-:S03]  /*9b70*/  MOV R8, RZ ;  /* 0x000000ff00087202 */ /* 0x000fc60000000f00 */
        /* <DEDUP_REMOVED lines=9> */
.L_x_104:
        /* <DEDUP_REMOVED lines=8> */
.L_x_81:
[----:B------:R-:W-:-:S04]  /*9c90*/  LOP3.LUT P0, RZ, R6, 0x1f, RZ, 0xc0, !PT ;  /* 0x0000001f06ff7812 */ /* 0x000fc8000780c0ff */
[----:B------:R-:W-:-:S13]  /*9ca0*/  PLOP3.LUT P0, PT, P0, P2, PT, 0x2a, 0x0 ;  /* 0x000000000000781c */ /* 0x000fda0000704572 */
[----:B------:R-:W-:Y:S05]  /*9cb0*/  @P0 BRA `(.L_x_82) ;  /* 0x0000000000040947 */ /* 0x000fea0003800000 */
[----:B------:R-:W-:Y:S01]  /*9cc0*/  BPT.TRAP 0x1 ;  /* 0x000000040000795c */ /* 0x000fe20000300000 */
.L_x_82:
[C---:B------:R-:W-:Y:S01]  /*9cd0*/  IMAD R5, R0.reuse, 0x5000, R5 ;  /* 0x0000500000057824 */ /* 0x040fe200078e0205 */
[----:B------:R-:W-:Y:S01]  /*9ce0*/  R2UR UR41, R3 ;  /* 0x00000000032972ca */ /* 0x000fe200000e0000 */
[----:B------:R-:W-:Y:S01]  /*9cf0*/  ULDC.64 UR6, c[0x0][0x198] ;  /* 0x0000660000067ab9 */ /* 0x000fe20000000a00 */
[----:B------:R-:W-:Y:S01]  /*9d00*/  UMOV UR43, URZ ;  /* 0x0000003f002b7c82 */ /* 0x000fe20008000000 */
[----:B------:R-:W-:Y:S01]  /*9d10*/  UIADD3 UR6, UP0, UR6, 0x2f0, URZ ;  /* 0x000002f006067890 */ /* 0x000fe2000ff1e03f */
[----:B------:R-:W-:Y:S01]  /*9d20*/  R2UR UR48, R5 ;  /* 0x00000000053072ca */ /* 0x000fe200000e0000 */
[----:B------:R-:W-:Y:S01]  /*9d30*/  UMOV UR8, 0x0 ;  /* 0x0000000000087882 */ /* 0x000fe20000000000 */
[----:B------:R-:W-:Y:S01]  /*9d40*/  UMOV UR9, 0x10000000 ;  /* 0x1000000000097882 */ /* 0x000fe20000000000 */
[----:B------:R-:W-:Y:S01]  /*9d50*/  UIADD3.X UR7, URZ, UR7, URZ, UP0, !UPT ;  /* 0x000000073f077290 */ /* 0x000fe200087fe43f */
[----:B------:R-:W-:Y:S01]  /*9d60*/  IADD3 R0, R0, 0x1, RZ ;  /* 0x0000000100007810 */ /* 0x000fe20007ffe0ff */
[----:B------:R-:W-:Y:S01]  /*9d70*/  UMOV UR42, URZ ;  /* 0x0000003f002a7c82 */ /* 0x000fe20008000000 */
[----:B------:R-:W-:Y:S01]  /*9d80*/  UMOV UR44, UR52 ;  /* 0x00000034002c7c82 */ /* 0x000fe20008000000 */
[----:B------:R-:W-:Y:S01]  /*9d90*/  UMOV UR45, UR53 ;  /* 0x00000035002d7c82 */ /* 0x000fe20008000000 */
[----:B------:R-:W-:Y:S01]  /*9da0*/  UMOV UR34, 0x10 ;  /* 0x0000001000227882 */ /* 0x000fe20000000000 */
[----:B------:R-:W-:Y:S01]  /*9db0*/  UIADD3 UR41, UR41, 0x1e000, URZ ;  /* 0x0001e00029297890 */ /* 0x000fe2000fffe03f */
[----:B------:R-:W-:Y:S01]  /*9dc0*/  MOV R8, 0x1 ;  /* 0x0000000100087802 */ /* 0x000fe20000000f00 */
[----:B------:R-:W-:Y:S01]  /*9dd0*/  UMOV UR36, UR52 ;  /* 0x0000003400247c82 */ /* 0x000fe20008000000 */
[----:B------:R-:W-:Y:S01]  /*9de0*/  UMOV UR37, UR53 ;  /* 0x0000003500257c82 */ /* 0x000fe20008000000 */
[----:B------:R-:W-:-:S02]  /*9df0*/  UIADD3 UR40, UR48, 0x5000, URZ ;  /* 0x0000500030287890 */ /* 0x000fc4000fffe03f */
        /* <DEDUP_REMOVED lines=25> */
.L_x_79:
[----:B------:R-:W-:Y:S05]  /*9f90*/  BSYNC B0 ;  /* 0x0000000000007941 */ /* 0x000fea0003800000 */
.L_x_78:
[----:B------:R-:W-:-:S13]  /*9fa0*/  ISETP.GE.AND P0, PT, R2, 0x81, PT ;  /* 0x000000810200780c */ /* 0x000fda0003f06270 */
[----:B------:R-:W-:Y:S05]  /*9fb0*/  @!P0 EXIT ;  /* 0x000000000000894d */ /* 0x000fea0003800000 */
[----:B------:R-:W-:Y:S01]  /*9fc0*/  IADD3 R2, R2, 0x7f, RZ ;  /* 0x0000007f02027810 */ /* 0x000fe20007ffe0ff */
[----:B------:R-:W-:Y:S01]  /*9fd0*/  BSSY B0, `(.L_x_83) ;  /* 0x0000093000007945 */ /* 0x000fe20003800000 */
[----:B------:R-:W-:Y:S02]  /*9fe0*/  LOP3.LUT P0, RZ, R6, 0x1f, RZ, 0xc0, !PT ;  /* 0x0000001f06ff7812 */ /* 0x000fe4000780c0ff */
[----:B------:R-:W-:Y:S02]  /*9ff0*/  SHF.R.S32.HI R3, RZ, 0x1f, R2 ;  /* 0x0000001fff037819 */ /* 0x000fe40000011402 */
[----:B------:R-:W-:Y:S02]  /*a000*/  PLOP3.LUT P0, PT, P0, P2, PT, 0x2a, 0x0 ;  /* 0x000000000000781c */ /* 0x000fe40000704572 */
[----:B------:R-:W-:Y:S02]  /*a010*/  LEA.HI R3, R3, R2, RZ, 0x7 ;  /* 0x0000000203037211 */ /* 0x000fe400078f38ff */
[----:B------:R-:W-:-:S02]  /*a020*/  MOV R2, UR4 ;  /* 0x0000000400027c02 */ /* 0x000fc40008000f00 */
[----:B------:R-:W-:Y:S02]  /*a030*/  SHF.R.S32.HI R3, RZ, 0x7, R3 ;  /* 0x00000007ff037819 */ /* 0x000fe40000011403 */
[----:B------:R-:W-:Y:S02]  /*a040*/  LOP3.LUT R2, R2, 0x2, RZ, 0xfc, !PT ;  /* 0x0000000202027812 */ /* 0x000fe400078efcff */
[----:B------:R-:W-:Y:S02]  /*a050*/  SHF.L.U32 R4, R3, 0x1, RZ ;  /* 0x0000000103047819 */ /* 0x000fe400000006ff */
[----:B------:R-:W-:-:S07]  /*a060*/  MOV R3, 0x1 ;  /* 0x0000000100037802 */ /* 0x000fce0000000f00 */
.L_x_94:
[----:B------:R-:W-:Y:S04]  /*a070*/  BSSY B1, `(.L_x_84) ;  /* 0x0000041000017945 */ /* 0x000fe80003800000 */
[----:B------:R-:W-:Y:S05]  /*a080*/  @!P3 BRA `(.L_x_85) ;  /* 0x0000000000fcb947 */ /* 0x000fea0003800000 */
[----:B------:R-:W1:Y:S01]  /*a090*/  S2R R6, SR_CgaCtaId ;  /* 0x0000000000067919 */ /* 0x000e620000008800 */
[----:B------:R-:W-:-:S04]  /*a0a0*/  MOV R5, 0x400 ;  /* 0x0000040000057802 */ /* 0x000fc80000000f00 */
[----:B-1----:R-:W-:Y:S02]  /*a0b0*/  LEA R7, R6, R5, 0x18 ;  /* 0x0000000506077211 */ /* 0x002fe400078ec0ff */
[----:B------:R-:W-:Y:S02]  /*a0c0*/  SHF.L.U32 R5, R3, 0x1f, RZ ;  /* 0x0000001f03057819 */ /* 0x000fe400000006ff */
[----:B------:R-:W-:-:S04]  /*a0d0*/  LEA R6, R0, R7, 0x3 ;  /* 0x0000000700067211 */ /* 0x000fc800078e18ff */
[----:B------:R-:W1:Y:S02]  /*a0e0*/  SYNCS.PHASECHK.TRANS64.TRYWAIT P4, [R6+URZ+0x1e028], R5 ;  /* 0x01e02805060075a7 */ /* 0x000e64000808017f */
[----:B-1----:R-:W-:Y:S05]  /*a0f0*/  @!P4 BRA `(.L_x_86) ;  /* 0x0000000c0000c947 */ /* 0x002fea0003800000 */
.L_x_105:
[----:B-1----:R-:W-:-:S04]  /*a100*/  @P2 MOV R5, 0x5000 ;  /* 0x0000500000052802 */ /* 0x002fc80000000f00 */
[----:B------:R1:W-:Y:S02]  /*a110*/  @P2 SYNCS.ARRIVE.TRANS64 RZ, [R6+URZ+0x1e000], R5 ;  /* 0x01e0000506ff29a7 */ /* 0x0003e4000800003f */
[----:B-1----:R-:W-:-:S04]  /*a120*/  PRMT R5, R2, 0x9910, RZ ;  /* 0x0000991002057816 */ /* 0x002fc800000000ff */
[----:B------:R-:W-:-:S13]  /*a130*/  ISETP.NE.AND P4, PT, R5, 0x2, PT ;  /* 0x000000020500780c */ /* 0x000fda0003f85270 */
[----:B------:R-:W-:Y:S05]  /*a140*/  @P4 BRA `(.L_x_87) ;  /* 0x0000000000044947 */ /* 0x000fea0003800000 */
[----:B------:R-:W-:Y:S01]  /*a150*/  BPT.TRAP 0x1 ;  /* 0x000000040000795c */ /* 0x000fe20000300000 */
.L_x_87:
[----:B------:R-:W-:Y:S05]  /*a160*/  @P0 BRA `(.L_x_88) ;  /* 0x0000000000040947 */ /* 0x000fea0003800000 */
[----:B------:R-:W-:Y:S01]  /*a170*/  BPT.TRAP 0x1 ;  /* 0x000000040000795c */ /* 0x000fe20000300000 */
.L_x_88:
[----:B------:R-:W-:Y:S01]  /*a180*/  IMAD R7, R0, 0x5000, R7 ;  /* 0x0000500000077824 */ /* 0x000fe200078e0207 */
[----:B------:R-:W-:Y:S01]  /*a190*/  R2UR UR49, R6 ;  /* 0x00000000063172ca */ /* 0x000fe200000e0000 */
[----:B------:R-:W-:Y:S01]  /*a1a0*/  ULDC.64 UR6, c[0x0][0x198] ;  /* 0x0000660000067ab9 */ /* 0x000fe20000000a00 */
[----:B------:R-:W-:Y:S01]  /*a1b0*/  R2UR UR51, R8 ;  /* 0x00000000083372ca */ /* 0x000fe200000e0000 */
[----:B------:R-:W-:Y:S01]  /*a1c0*/  UIADD3 UR6, UP0, UR6, 0x1f0, URZ ;  /* 0x000001f006067890 */ /* 0x000fe2000ff1e03f */
[----:B------:R-:W-:Y:S01]  /*a1d0*/  R2UR UR16, R7 ;  /* 0x00000000071072ca */ /* 0x000fe200000e0000 */
[----:B------:R-:W-:Y:S01]  /*a1e0*/  UMOV UR8, 0x0 ;  /* 0x0000000000087882 */ /* 0x000fe20000000000 */
[----:B------:R-:W-:Y:S01]  /*a1f0*/  UMOV UR9, 0x10000000 ;  /* 0x1000000000097882 */ /* 0x000fe20000000000 */
[----:B------:R-:W-:Y:S01]  /*a200*/  UIADD3.X UR7, URZ, UR7, URZ, UP0, !UPT ;  /* 0x000000073f077290 */ /* 0x000fe200087fe43f */
[----:B------:R-:W-:Y:S01]  /*a210*/  IADD3 R5, R0, 0x1, RZ ;  /* 0x0000000100057810 */ /* 0x000fe20007ffe0ff */
[----:B------:R-:W-:Y:S01]  /*a220*/  UMOV UR50, URZ ;  /* 0x0000003f00327c82 */ /* 0x000fe20008000000 */
[----:B------:R-:W-:Y:S01]  /*a230*/  UMOV UR42, 0x10 ;  /* 0x00000010002a7882 */ /* 0x000fe20000000000 */
[----:B------:R-:W-:Y:S01]  /*a240*/  UMOV UR44, UR52 ;  /* 0x00000034002c7c82 */ /* 0x000fe20008000000 */
[----:B------:R-:W-:Y:S01]  /*a250*/  UMOV UR45, UR53 ;  /* 0x00000035002d7c82 */ /* 0x000fe20008000000 */
[----:B------:R-:W-:Y:S01]  /*a260*/  UIADD3 UR49, UR49, 0x1e000, URZ ;  /* 0x0001e00031317890 */ /* 0x000fe2000fffe03f */
[----:B------:R-:W-:Y:S01]  /*a270*/  ISETP.NE.AND P4, PT, R5, 0x5, PT ;  /* 0x000000050500780c */ /* 0x000fe20003f85270 */
[----:B------:R-:W-:-:S02]  /*a280*/  USHF.L.U32 UR51, UR51, 0x7, URZ ;  /* 0x0000000733337899 */ /* 0x000fc4000800063f */
[----:B------:R-:W-:Y:S01]  /*a290*/  UIADD3 UR48, UR16, 0x5000, URZ ;  /* 0x0000500010307890 */ /* 0x000fe2000fffe03f */
[----:B------:R-:W-:Y:S01]  /*a2a0*/  SEL R0, RZ, 0x1, P4 ;  /* 0x00000001ff007807 */ /* 0x000fe20002000000 */
[----:B------:R-:W-:Y:S02]  /*a2b0*/  UIADD3 UR40, UR16, 0x6000, URZ ;  /* 0x0000600010287890 */ /* 0x000fe4000fffe03f */
[----:B------:R-:W-:Y:S01]  /*a2c0*/  UIADD3 UR32, UR16, 0x7000, URZ ;  /* 0x0000700010207890 */ /* 0x000fe2000fffe03f */
[----:B------:R-:W-:Y:S01]  /*a2d0*/  LOP3.LUT R3, R3, R0, RZ, 0x3c, !PT ;  /* 0x0000000003037212 */ /* 0x000fe200078e3cff */
[----:B------:R-:W-:Y:S01]  /*a2e0*/  UIADD3 UR24, UR16, 0x8000, URZ ;  /* 0x0000800010187890 */ /* 0x000fe2000fffe03f */
[----:B------:R-:W-:Y:S01]  /*a2f0*/  SEL R0, R5, RZ, P4 ;  /* 0x000000ff05007207 */ /* 0x000fe20002000000 */
        /* <DEDUP_REMOVED lines=24> */
.L_x_85:
[----:B------:R-:W-:Y:S05]  /*a480*/  BSYNC B1 ;  /* 0x0000000000017941 */ /* 0x000fea0003800000 */
.L_x_84:
[----:B------:R-:W-:Y:S01]  /*a490*/  ISETP.LT.OR P4, PT, R4, 0x4, !P3 ;  /* 0x000000040400780c */ /* 0x000fe20005f81670 */
[----:B------:R-:W-:-:S12]  /*a4a0*/  BSSY B1, `(.L_x_89) ;  /* 0x0000042000017945 */ /* 0x000fd80003800000 */
[----:B------:R-:W-:Y:S05]  /*a4b0*/  @P4 BRA `(.L_x_90) ;  /* 0x0000000400004947 */ /* 0x000fea0003800000 */
[----:B------:R-:W1:Y:S01]  /*a4c0*/  S2R R6, SR_CgaCtaId ;  /* 0x0000000000067919 */ /* 0x000e620000008800 */
[----:B------:R-:W-:Y:S02]  /*a4d0*/  MOV R5, 0x400 ;  /* 0x0000040000057802 */ /* 0x000fe40000000f00 */
[----:B------:R-:W-:Y:S02]  /*a4e0*/  SHF.L.U32 R7, R3, 0x1f, RZ ;  /* 0x0000001f03077819 */ /* 0x000fe400000006ff */
[----:B-1----:R-:W-:-:S04]  /*a4f0*/  LEA R5, R6, R5, 0x18 ;  /* 0x0000000506057211 */ /* 0x002fc800078ec0ff */
[----:B------:R-:W-:-:S04]  /*a500*/  LEA R6, R0, R5, 0x3 ;  /* 0x0000000500067211 */ /* 0x000fc800078e18ff */
[----:B------:R-:W1:Y:S02]  /*a510*/  SYNCS.PHASECHK.TRANS64.TRYWAIT P4, [R6+URZ+0x1e028], R7 ;  /* 0x01e02807060075a7 */ /* 0x000e64000808017f */
[----:B-1----:R-:W-:Y:S05]  /*a520*/  @!P4 BRA `(.L_x_91) ;  /* 0x000000080008c947 */ /* 0x002fea0003800000 */
.L_x_106:
[----:B-1----:R-:W-:-:S04]  /*a530*/  @P1 MOV R7, 0x5000 ;  /* 0x0000500000071802 */ /* 0x002fc80000000f00 */
[----:B------:R1:W-:Y:S02]  /*a540*/  @P1 SYNCS.ARRIVE.TRANS64 RZ, [R6+URZ+0x1e000], R7 ;  /* 0x01e0000706ff19a7 */ /* 0x0003e4000800003f */
[----:B-1----:R-:W-:-:S04]  /*a550*/  PRMT R7, R2, 0x9910, RZ ;  /* 0x0000991002077816 */ /* 0x002fc800000000ff */
[----:B------:R-:W-:-:S13]  /*a560*/  ISETP.NE.AND P4, PT, R7, 0x2, PT ;  /* 0x000000020700780c */ /* 0x000fda0003f85270 */
[----:B------:R-:W-:Y:S05]  /*a570*/  @P4 BRA `(.L_x_92) ;  /* 0x0000000000044947 */ /* 0x000fea0003800000 */
[----:B------:R-:W-:Y:S01]  /*a580*/  BPT.TRAP 0x1 ;  /* 0x000000040000795c */ /* 0x000fe20000300000 */
.L_x_92:
[----:B------:R-:W-:Y:S05]  /*a590*/  @P0 BRA `(.L_x_93) ;  /* 0x0000000000040947 */ /* 0x000fea0003800000 */
[----:B------:R-:W-:Y:S01]  /*a5a0*/  BPT.TRAP 0x1 ;  /* 0x000000040000795c */ /* 0x000fe20000300000 */
.L_x_93:
        /* <DEDUP_REMOVED lines=16> */
[----:B------:R-:W-:Y:S01]  /*a6b0*/  USHF.L.U32 UR51, UR51, 0x7, URZ ;  /* 0x0000000733337899 */ /* 0x000fe2000800063f */
[----:B------:R-:W-:Y:S01]  /*a6c0*/  IADD3 R8, R8, 0x1, RZ ;  /* 0x0000000108087810 */ /* 0x000fe20007ffe0ff */
[----:B------:R-:W-:Y:S01]  /*a6d0*/  UIADD3 UR48, UR16, 0x5000, URZ ;  /* 0x0000500010307890 */ /* 0x000fe2000fffe03f */
[----:B------:R-:W-:Y:S01]  /*a6e0*/  SEL R6, RZ, 0x1, P4 ;  /* 0x00000001ff067807 */ /* 0x000fe20002000000 */
[----:B------:R-:W-:Y:S01]  /*a6f0*/  UIADD3 UR40, UR16, 0x6000, URZ ;  /* 0x0000600010287890 */ /* 0x000fe2000fffe03f */
[----:B------:R-:W-:Y:S01]  /*a700*/  SEL R0, R0, RZ, P4 ;  /* 0x000000ff00007207 */ /* 0x000fe20002000000 */
[----:B------:R-:W-:Y:S01]  /*a710*/  UIADD3 UR32, UR16, 0x7000, URZ ;  /* 0x0000700010207890 */ /* 0x000fe2000fffe03f */
[----:B------:R-:W-:Y:S01]  /*a720*/  LOP3.LUT R3, R3, R6, RZ, 0x3c, !PT ;  /* 0x0000000603037212 */ /* 0x000fe200078e3cff */
[----:B------:R-:W-:-:S02]  /*a730*/  UIADD3 UR24, UR16, 0x8000, URZ ;  /* 0x0000800010187890 */ /* 0x000fc4000fffe03f */
        /* <DEDUP_REMOVED lines=24> */
.L_x_90:
[----:B------:R-:W-:Y:S05]  /*a8c0*/  BSYNC B1 ;  /* 0x0000000000017941 */ /* 0x000fea0003800000 */
.L_x_89:
[C---:B------:R-:W-:Y:S02]  /*a8d0*/  ISETP.GT.AND P4, PT, R4.reuse, 0x4, PT ;  /* 0x000000040400780c */ /* 0x040fe40003f84270 */
[----:B------:R-:W-:-:S11]  /*a8e0*/  IADD3 R4, R4, -0x2, RZ ;  /* 0xfffffffe04047810 */ /* 0x000fd60007ffe0ff */
[----:B------:R-:W-:Y:S05]  /*a8f0*/  @P4 BRA `(.L_x_94) ;  /* 0xfffffff400dc4947 */ /* 0x000fea000383ffff */
[----:B------:R-:W-:Y:S05]  /*a900*/  BSYNC B0 ;  /* 0x0000000000007941 */ /* 0x000fea0003800000 */
.L_x_83:
[----:B------:R-:W-:Y:S05]  /*a910*/  EXIT ;  /* 0x000000000000794d */ /* 0x000fea0003800000 */
.L_x_15:
[----:B--2---:R-:W-:-:S04]  /*a920*/  MOV R3, UR7 ;  /* 0x0000000700037c02 */ /* 0x004fc80008000f00 */
[----:B------:R2:W3:Y:S03]  /*a930*/  SYNCS.PHASECHK.TRANS64.TRYWAIT P1, [R3+URZ+0x1e050], R0 ;  /* 0x01e05000030075a7 */ /* 0x0004e6000802017f */
[----:B---3--:R-:W-:Y:S05]  /*a940*/  @!P1 NANOSLEEP.SYNCS 0x989680 ;  /* 0x009896800000995d */ /* 0x008fea0003900000 */
[----:B------:R-:W3:Y:S02]  /*a950*/  @!P1 SYNCS.PHASECHK.TRANS64 P1, [R3+URZ+0x1e050], R0 ;  /* 0x01e05000030095a7 */ /* 0x000ee4000802007f */
[----:B---3--:R-:W-:Y:S05]  /*a960*/  @!P1 BRA `(.L_x_15) ;  /* 0xfffffffc00ec9947 */ /* 0x008fea000383ffff */
[----:B------:R-:W-:Y:S05]  /*a970*/  BRA `(.L_x_95) ;  /* 0xffffff6000fc7947 */ /* 0x000fea000383ffff */
.L_x_17:
[----:B--2---:R-:W-:-:S04]  /*a980*/  MOV R0, UR36 ;  /* 0x0000002400007c02 */ /* 0x004fc80008000f00 */
[----:B------:R2:W3:Y:S03]  /*a990*/  SYNCS.PHASECHK.TRANS64.TRYWAIT P1, [R0+URZ+0x1e000], R5 ;  /* 0x01e00005000075a7 */ /* 0x0004e6000802017f */
[----:B---3--:R-:W-:Y:S05]  /*a9a0*/  @!P1 NANOSLEEP.SYNCS 0x989680 ;  /* 0x009896800000995d */ /* 0x008fea0003900000 */
[----:B------:R-:W3:Y:S02]  /*a9b0*/  @!P1 SYNCS.PHASECHK.TRANS64 P1, [R0+URZ+0x1e000], R5 ;  /* 0x01e00005000095a7 */ /* 0x000ee4000802007f */
[----:B---3--:R-:W-:Y:S05]  /*a9c0*/  @!P1 BRA `(.L_x_17) ;  /* 0xfffffffc00ec9947 */ /* 0x008fea000383ffff */
[----:B------:R-:W-:Y:S05]  /*a9d0*/  BRA `(.L_x_96) ;  /* 0xffffff6000f87947 */ /* 0x000fea000383ffff */
.L_x_18:
[----:B--2---:R-:W-:-:S04]  /*a9e0*/  MOV R3, UR10 ;  /* 0x0000000a00037c02 */ /* 0x004fc80008000f00 */
[----:B------:R2:W3:Y:S03]  /*a9f0*/  SYNCS.PHASECHK.TRANS64.TRYWAIT P1, [R3+URZ], R0 ;  /* 0x00000000030075a7 */ /* 0x0004e6000802017f */
[----:B---3--:R-:W-:Y:S05]  /*aa00*/  @!P1 NANOSLEEP.SYNCS 0x989680 ;  /* 0x009896800000995d */ /* 0x008fea0003900000 */
[----:B------:R-:W3:Y:S02]  /*aa10*/  @!P1 SYNCS.PHASECHK.TRANS64 P1, [R3+URZ], R0 ;  /* 0x00000000030095a7 */ /* 0x000ee4000802007f */
[----:B---3--:R-:W-:Y:S05]  /*aa20*/  @!P1 BRA `(.L_x_18) ;  /* 0xfffffffc00ec9947 */ /* 0x008fea000383ffff */
[----:B------:R-:W-:Y:S05]  /*aa30*/  BRA `(.L_x_97) ;  /* 0xffffff6400047947 */ /* 0x000fea000383ffff */
.L_x_20:
[----:B-1----:R-:W-:-:S04]  /*aa40*/  MOV R6, UR36 ;  /* 0x0000002400067c02 */ /* 0x002fc80008000f00 */
[----:B------:R1:W2:Y:S03]  /*aa50*/  SYNCS.PHASECHK.TRANS64.TRYWAIT P1, [R6+URZ+0x1e008], R5 ;  /* 0x01e00805060075a7 */ /* 0x0002a6000802017f */
[----:B--2---:R-:W-:Y:S05]  /*aa60*/  @!P1 NANOSLEEP.SYNCS 0x989680 ;  /* 0x009896800000995d */ /* 0x004fea0003900000 */
[----:B------:R-:W2:Y:S02]  /*aa70*/  @!P1 SYNCS.PHASECHK.TRANS64 P1, [R6+URZ+0x1e008], R5 ;  /* 0x01e00805060095a7 */ /* 0x000ea4000802007f */
[----:B--2---:R-:W-:Y:S05]  /*aa80*/  @!P1 BRA `(.L_x_20) ;  /* 0xfffffffc00ec9947 */ /* 0x004fea000383ffff */
[----:B------:R-:W-:Y:S05]  /*aa90*/  BRA `(.L_x_98) ;  /* 0xffffff8800607947 */ /* 0x000fea000383ffff */
.L_x_25:
[----:B-1----:R-:W-:-:S04]  /*aaa0*/  MOV R4, UR10 ;  /* 0x0000000a00047c02 */ /* 0x002fc80008000f00 */
[----:B------:R1:W2:Y:S03]  /*aab0*/  SYNCS.PHASECHK.TRANS64.TRYWAIT P2, [R4+URZ+0x1e000], R3 ;  /* 0x01e00003040075a7 */ /* 0x0002a6000804017f */
[----:B--2---:R-:W-:Y:S05]  /*aac0*/  @!P2 NANOSLEEP.SYNCS 0x989680 ;  /* 0x009896800000a95d */ /* 0x004fea0003900000 */
[----:B------:R-:W2:Y:S02]  /*aad0*/  @!P2 SYNCS.PHASECHK.TRANS64 P2, [R4+URZ+0x1e000], R3 ;  /* 0x01e000030400a5a7 */ /* 0x000ea4000804007f */
[----:B--2---:R-:W-:Y:S05]  /*aae0*/  @!P2 BRA `(.L_x_25) ;  /* 0xfffffffc00eca947 */ /* 0x004fea000383ffff */
[----:B------:R-:W-:Y:S05]  /*aaf0*/  BRA `(.L_x_99) ;  /* 0xffffff9400dc7947 */ /* 0x000fea000383ffff */
.L_x_29:
[----:B-1----:R-:W-:-:S04]  /*ab00*/  MOV R8, UR10 ;  /* 0x0000000a00087c02 */ /* 0x002fc80008000f00 */
[----:B------:R1:W2:Y:S03]  /*ab10*/  SYNCS.PHASECHK.TRANS64.TRYWAIT P2, [R8+URZ+0x1e000], R9 ;  /* 0x01e00009080075a7 */ /* 0x0002a6000804017f */
[----:B--2---:R-:W-:Y:S05]  /*ab20*/  @!P2 NANOSLEEP.SYNCS 0x989680 ;  /* 0x009896800000a95d */ /* 0x004fea0003900000 */
[----:B------:R-:W2:Y:S02]  /*ab30*/  @!P2 SYNCS.PHASECHK.TRANS64 P2, [R8+URZ+0x1e000], R9 ;  /* 0x01e000090800a5a7 */ /* 0x000ea4000804007f */
[----:B--2---:R-:W-:Y:S05]  /*ab40*/  @!P2 BRA `(.L_x_29) ;  /* 0xfffffffc00eca947 */ /* 0x004fea000383ffff */
[----:B------:R-:W-:Y:S05]  /*ab50*/  BRA `(.L_x_28) ;  /* 0xffffffb800e87947 */ /* 0x000fea000383ffff */
.L_x_45:
[----:B-1----:R-:W-:-:S04]  /*ab60*/  MOV R3, UR4 ;  /* 0x0000000400037c02 */ /* 0x002fc80008000f00 */
[----:B------:R1:W2:Y:S03]  /*ab70*/  SYNCS.PHASECHK.TRANS64.TRYWAIT P0, [R3+URZ+0x1e098], R0 ;  /* 0x01e09800030075a7 */ /* 0x0002a6000800017f */
[----:B--2---:R-:W-:Y:S05]  /*ab80*/  @!P0 NANOSLEEP.SYNCS 0x989680 ;  /* 0x009896800000895d */ /* 0x004fea0003900000 */
[----:B------:R-:W2:Y:S02]  /*ab90*/  @!P0 SYNCS.PHASECHK.TRANS64 P0, [R3+URZ+0x1e098], R0 ;  /* 0x01e09800030085a7 */ /* 0x000ea4000800007f */
[----:B--2---:R-:W-:Y:S05]  /*aba0*/  @!P0 BRA `(.L_x_45) ;  /* 0xfffffffc00ec8947 */ /* 0x004fea000383ffff */
[----:B------:R-:W-:Y:S05]  /*abb0*/  BRA `(.L_x_100) ;  /* 0xffffffd0001c7947 */ /* 0x000fea000383ffff */
.L_x_65:
[----:B--2---:R2:W4:Y:S02]  /*abc0*/  SYNCS.PHASECHK.TRANS64.TRYWAIT P0, [R3+URZ+0x1e060], R2 ;  /* 0x01e06002030075a7 */ /* 0x004524000800017f */
[----:B----4-:R-:W-:Y:S05]  /*abd0*/  @!P0 NANOSLEEP.SYNCS 0x989680 ;  /* 0x009896800000895d */ /* 0x010fea0003900000 */
[----:B------:R-:W4:Y:S02]  /*abe0*/  @!P0 SYNCS.PHASECHK.TRANS64 P0, [R3+URZ+0x1e060], R2 ;  /* 0x01e06002030085a7 */ /* 0x000f24000800007f */
[----:B----4-:R-:W-:Y:S05]  /*abf0*/  @!P0 BRA `(.L_x_65) ;  /* 0xfffffffc00f08947 */ /* 0x010fea000383ffff */
[----:B------:R-:W-:Y:S05]  /*ac00*/  BRA `(.L_x_101) ;  /* 0xffffffe000f47947 */ /* 0x000fea000383ffff */
.L_x_70:
[----:B-1----:R1:W2:Y:S02]  /*ac10*/  SYNCS.PHASECHK.TRANS64.TRYWAIT P0, [R5+URZ+0x1e028], R0 ;  /* 0x01e02800050075a7 */ /* 0x0022a4000800017f */
[----:B--2---:R-:W-:Y:S05]  /*ac20*/  @!P0 NANOSLEEP.SYNCS 0x989680 ;  /* 0x009896800000895d */ /* 0x004fea0003900000 */
[----:B------:R-:W2:Y:S02]  /*ac30*/  @!P0 SYNCS.PHASECHK.TRANS64 P0, [R5+URZ+0x1e028], R0 ;  /* 0x01e02800050085a7 */ /* 0x000ea4000800007f */
[----:B--2---:R-:W-:Y:S05]  /*ac40*/  @!P0 BRA `(.L_x_70) ;  /* 0xfffffffc00f08947 */ /* 0x004fea000383ffff */
[----:B------:R-:W-:Y:S05]  /*ac50*/  BRA `(.L_x_102) ;  /* 0xffffffe400e07947 */ /* 0x000fea000383ffff */
.L_x_75:
[----:B-1----:R1:W2:Y:S02]  /*ac60*/  SYNCS.PHASECHK.TRANS64.TRYWAIT P0, [R4+URZ+0x1e060], R5 ;  /* 0x01e06005040075a7 */ /* 0x0022a4000800017f */
[----:B--2---:R-:W-:Y:S05]  /*ac70*/  @!P0 NANOSLEEP.SYNCS 0x989680 ;  /* 0x009896800000895d */ /* 0x004fea0003900000 */
[----:B------:R-:W2:Y:S02]  /*ac80*/  @!P0 SYNCS.PHASECHK.TRANS64 P0, [R4+URZ+0x1e060], R5 ;  /* 0x01e06005040085a7 */ /* 0x000ea4000800007f */
[----:B--2---:R-:W-:Y:S05]  /*ac90*/  @!P0 BRA `(.L_x_75) ;  /* 0xfffffffc00f08947 */ /* 0x004fea000383ffff */
[----:B------:R-:W-:Y:S05]  /*aca0*/  BRA `(.L_x_103) ;  /* 0xffffffe800cc7947 */ /* 0x000fea000383ffff */
.L_x_80:
[----:B-1----:R1:W2:Y:S02]  /*acb0*/  SYNCS.PHASECHK.TRANS64.TRYWAIT P0, [R3+URZ+0x1e028], R4 ;  /* 0x01e02804030075a7 */ /* 0x0022a4000800017f */
[----:B--2---:R-:W-:Y:S05]  /*acc0*/  @!P0 NANOSLEEP.SYNCS 0x989680 ;  /* 0x009896800000895d */ /* 0x004fea0003900000 */
[----:B------:R-:W2:Y:S02]  /*acd0*/  @!P0 SYNCS.PHASECHK.TRANS64 P0, [R3+URZ+0x1e028], R4 ;  /* 0x01e02804030085a7 */ /* 0x000ea4000800007f */
[----:B--2---:R-:W-:Y:S05]  /*ace0*/  @!P0 BRA `(.L_x_80) ;  /* 0xfffffffc00f08947 */ /* 0x004fea000383ffff */
[----:B------:R-:W-:Y:S05]  /*acf0*/  BRA `(.L_x_104) ;  /* 0xffffffec00c47947 */ /* 0x000fea000383ffff */
.L_x_86:
[----:B-1----:R1:W2:Y:S02]  /*ad00*/  SYNCS.PHASECHK.TRANS64.TRYWAIT P4, [R6+URZ+0x1e028], R5 ;  /* 0x01e02805060075a7 */ /* 0x0022a4000808017f */
[----:B--2---:R-:W-:Y:S05]  /*ad10*/  @!P4 NANOSLEEP.SYNCS 0x989680 ;  /* 0x009896800000c95d */ /* 0x004fea0003900000 */
[----:B------:R-:W2:Y:S02]  /*ad20*/  @!P4 SYNCS.PHASECHK.TRANS64 P4, [R6+URZ+0x1e028], R5 ;  /* 0x01e028050600c5a7 */ /* 0x000ea4000808007f */
[----:B--2---:R-:W-:Y:S05]  /*ad30*/  @!P4 BRA `(.L_x_86) ;  /* 0xfffffffc00f0c947 */ /* 0x004fea000383ffff */
[----:B------:R-:W-:Y:S05]  /*ad40*/  BRA `(.L_x_105) ;  /* 0xfffffff000ec7947 */ /* 0x000fea000383ffff */
.L_x_91:
[----:B-1----:R1:W2:Y:S02]  /*ad50*/  SYNCS.PHASECHK.TRANS64.TRYWAIT P4, [R6+URZ+0x1e028], R7 ;  /* 0x01e02807060075a7 */ /* 0x0022a4000808017f */
[----:B--2---:R-:W-:Y:S05]  /*ad60*/  @!P4 NANOSLEEP.SYNCS 0x989680 ;  /* 0x009896800000c95d */ /* 0x004fea0003900000 */
[----:B------:R-:W2:Y:S02]  /*ad70*/  @!P4 SYNCS.PHASECHK.TRANS64 P4, [R6+URZ+0x1e028], R7 ;  /* 0x01e028070600c5a7 */ /* 0x000ea4000808007f */
[----:B--2---:R-:W-:Y:S05]  /*ad80*/  @!P4 BRA `(.L_x_91) ;  /* 0xfffffffc00f0c947 */ /* 0x004fea000383ffff */
[----:B------:R-:W-:Y:S05]  /*ad90*/  BRA `(.L_x_106) ;  /* 0xfffffff400e47947 */ /* 0x000fea000383ffff */
        .weak           $__internal_0_$__cuda_sm20_rcp_rn_f32_slowpath
        .type           $__internal_0_$__cuda_sm20_rcp_rn_f32_slowpath,@function
        .size           $__internal_0_$__cuda_sm20_rcp_rn_f32_slowpath,(.L_x_112 - $__internal_0_$__cuda_sm20_rcp_rn_f32_slowpath)
$__internal_0_$__cuda_sm20_rcp_rn_f32_slowpath:
[----:B------:R-:W-:Y:S01]  /*ada0*/  SHF.L.U32 R0, R2, 0x1, RZ ;  /* 0x0000000102007819 */ /* 0x000fe200000006ff */
[----:B------:R-:W-:Y:S03]  /*adb0*/  BSSY B2, `(.L_x_107) ;  /* 0x0000030000027945 */ /* 0x000fe60003800000 */
[----:B------:R-:W-:-:S04]  /*adc0*/  SHF.R.U32.HI R16, RZ, 0x18, R0 ;  /* 0x00000018ff107819 */ /* 0x000fc80000011600 */
[----:B------:R-:W-:-:S13]  /*add0*/  ISETP.NE.U32.AND P0, PT, R16, RZ, PT ;  /* 0x000000ff1000720c */ /* 0x000fda0003f05070 */
[----:B------:R-:W-:Y:S05]  /*ade0*/  @P0 BRA `(.L_x_108) ;  /* 0x0000000000280947 */ /* 0x000fea0003800000 */
[----:B------:R-:W-:-:S04]  /*adf0*/  SHF.L.U32 R0, R2, 0x1, RZ ;  /* 0x0000000102007819 */ /* 0x000fc800000006ff */
[----:B------:R-:W-:-:S13]  /*ae00*/  ISETP.NE.AND P0, PT, R0, RZ, PT ;  /* 0x000000ff0000720c */ /* 0x000fda0003f05270 */
[----:B------:R-:W-:Y:S01]  /*ae10*/  @P0 FFMA R6, R2, 1.84467440737095516160e+19, RZ ;  /* 0x5f80000002060823 */ /* 0x000fe200000000ff */
[----:B------:R-:W-:Y:S08]  /*ae20*/  @!P0 MUFU.RCP R5, R2 ;  /* 0x0000000200058308 */ /* 0x000ff00000001000 */
[----:B------:R-:W1:Y:S02]  /*ae30*/  @P0 MUFU.RCP R7, R6 ;  /* 0x0000000600070308 */ /* 0x000e640000001000 */
[----:B-1----:R-:W-:-:S04]  /*ae40*/  @P0 FFMA R0, R6, R7, -1 ;  /* 0xbf80000006000423 */ /* 0x002fc80000000007 */
[----:B------:R-:W-:-:S04]  /*ae50*/  @P0 FADD.FTZ R0, -R0, -RZ ;  /* 0x800000ff00000221 */ /* 0x000fc80000010100 */
[----:B------:R-:W-:-:S04]  /*ae60*/  @P0 FFMA R0, R7, R0, R7 ;  /* 0x0000000007000223 */ /* 0x000fc80000000007 */
[----:B------:R-:W-:Y:S01]  /*ae70*/  @P0 FFMA R5, R0, 1.84467440737095516160e+19, RZ ;  /* 0x5f80000000050823 */ /* 0x000fe200000000ff */
[----:B------:R-:W-:Y:S06]  /*ae80*/  BRA `(.L_x_109) ;  /* 0x0000000000887947 */ /* 0x000fec0003800000 */
.L_x_108:
[----:B------:R-:W-:-:S04]  /*ae90*/  IADD3 R17, R16, -0xfd, RZ ;  /* 0xffffff0310117810 */ /* 0x000fc80007ffe0ff */
[----:B------:R-:W-:-:S13]  /*aea0*/  ISETP.GT.U32.AND P0, PT, R17, 0x1, PT ;  /* 0x000000011100780c */ /* 0x000fda0003f04070 */
[----:B------:R-:W-:Y:S05]  /*aeb0*/  @P0 BRA `(.L_x_110) ;  /* 0x0000000000780947 */ /* 0x000fea0003800000 */
[----:B------:R-:W-:Y:S02]  /*aec0*/  LOP3.LUT R0, R2, 0x7fffff, RZ, 0xc0, !PT ;  /* 0x007fffff02007812 */ /* 0x000fe400078ec0ff */
[----:B------:R-:W-:Y:S02]  /*aed0*/  MOV R12, 0x3 ;  /* 0x00000003000c7802 */ /* 0x000fe40000000f00 */
[----:B------:R-:W-:Y:S02]  /*aee0*/  LOP3.LUT R0, R0, 0x3f800000, RZ, 0xfc, !PT ;  /* 0x3f80000000007812 */ /* 0x000fe400078efcff */
[----:B------:R-:W-:Y:S02]  /*aef0*/  SHF.L.U32 R12, R12, R17, RZ ;  /* 0x000000110c0c7219 */ /* 0x000fe400000006ff */
[----:B------:R-:W1:Y:S02]  /*af00*/  MUFU.RCP R5, R0 ;  /* 0x0000000000057308 */ /* 0x000e640000001000 */
[----:B-1----:R-:W-:-:S04]  /*af10*/  FFMA R6, R0, R5, -1 ;  /* 0xbf80000000067423 */ /* 0x002fc80000000005 */
[----:B------:R-:W-:-:S04]  /*af20*/  FADD.FTZ R6, -R6, -RZ ;  /* 0x800000ff06067221 */ /* 0x000fc80000010100 */
[CCC-:B------:R-:W-:Y:S01]  /*af30*/  FFMA.RM R7, R5.reuse, R6.reuse, R5.reuse ;  /* 0x0000000605077223 */ /* 0x1c0fe20000004005 */
[----:B------:R-:W-:-:S04]  /*af40*/  FFMA.RP R6, R5, R6, R5 ;  /* 0x0000000605067223 */ /* 0x000fc80000008005 */
[C---:B------:R-:W-:Y:S02]  /*af50*/  LOP3.LUT R5, R7.reuse, 0x7fffff, RZ, 0xc0, !PT ;  /* 0x007fffff07057812 */ /* 0x040fe400078ec0ff */
[----:B------:R-:W-:Y:S02]  /*af60*/  FSETP.NEU.FTZ.AND P0, PT, R7, R6, PT ;  /* 0x000000060700720b */ /* 0x000fe40003f1d000 */
[----:B------:R-:W-:Y:S02]  /*af70*/  LOP3.LUT R5, R5, 0x800000, RZ, 0xfc, !PT ;  /* 0x0080000005057812 */ /* 0x000fe400078efcff */
[----:B------:R-:W-:Y:S02]  /*af80*/  SEL R6, RZ, 0xffffffff, !P0 ;  /* 0xffffffffff067807 */ /* 0x000fe40004000000 */
[----:B------:R-:W-:Y:S02]  /*af90*/  LOP3.LUT R12, R12, R5, RZ, 0xc0, !PT ;  /* 0x000000050c0c7212 */ /* 0x000fe400078ec0ff */
[----:B------:R-:W-:-:S02]  /*afa0*/  IADD3 R6, -R6, RZ, RZ ;  /* 0x000000ff06067210 */ /* 0x000fc40007ffe1ff */
[-C--:B------:R-:W-:Y:S02]  /*afb0*/  SHF.R.U32.HI R12, RZ, R17.reuse, R12 ;  /* 0x00000011ff0c7219 */ /* 0x080fe4000001160c */
[----:B------:R-:W-:Y:S02]  /*afc0*/  LOP3.LUT P1, RZ, R6, R17, R5, 0xf8, !PT ;  /* 0x0000001106ff7212 */ /* 0x000fe4000782f805 */
[C---:B------:R-:W-:Y:S02]  /*afd0*/  LOP3.LUT P0, RZ, R12.reuse, 0x1, RZ, 0xc0, !PT ;  /* 0x000000010cff7812 */ /* 0x040fe4000780c0ff */
[----:B------:R-:W-:-:S04]  /*afe0*/  LOP3.LUT P2, RZ, R12, 0x2, RZ, 0xc0, !PT ;  /* 0x000000020cff7812 */ /* 0x000fc8000784c0ff */
[----:B------:R-:W-:Y:S02]  /*aff0*/  PLOP3.LUT P0, PT, P0, P1, P2, 0xe0, 0x0 ;  /* 0x000000000000781c */ /* 0x000fe40000703c20 */
[----:B------:R-:W-:Y:S02]  /*b000*/  LOP3.LUT P1, RZ, R2, 0x7fffff, RZ, 0xc0, !PT ;  /* 0x007fffff02ff7812 */ /* 0x000fe4000782c0ff */
[----:B------:R-:W-:-:S04]  /*b010*/  SEL R0, RZ, 0x1, !P0 ;  /* 0x00000001ff007807 */ /* 0x000fc80004000000 */
[----:B------:R-:W-:-:S04]  /*b020*/  IADD3 R0, -R0, RZ, RZ ;  /* 0x000000ff00007210 */ /* 0x000fc80007ffe1ff */
[----:B------:R-:W-:Y:S02]  /*b030*/  ISETP.GE.AND P0, PT, R0, RZ, PT ;  /* 0x000000ff0000720c */ /* 0x000fe40003f06270 */
[----:B------:R-:W-:-:S04]  /*b040*/  IADD3 R0, R16, -0xfc, RZ ;  /* 0xffffff0410007810 */ /* 0x000fc80007ffe0ff */
[----:B------:R-:W-:-:S07]  /*b050*/  SHF.R.U32.HI R5, RZ, R0, R5 ;  /* 0x00000000ff057219 */ /* 0x000fce0000011605 */
[----:B------:R-:W-:-:S04]  /*b060*/  @!P0 IADD3 R5, R5, 0x1, RZ ;  /* 0x0000000105058810 */ /* 0x000fc80007ffe0ff */
[----:B------:R-:W-:-:S04]  /*b070*/  @!P1 SHF.L.U32 R5, R5, 0x1, RZ ;  /* 0x0000000105059819 */ /* 0x000fc800000006ff */
[----:B------:R-:W-:Y:S01]  /*b080*/  LOP3.LUT R5, R5, 0x80000000, R2, 0xf8, !PT ;  /* 0x8000000005057812 */ /* 0x000fe200078ef802 */
[----:B------:R-:W-:Y:S06]  /*b090*/  BRA `(.L_x_109) ;  /* 0x0000000000047947 */ /* 0x000fec0003800000 */
.L_x_110:
[----:B------:R1:W2:Y:S02]  /*b0a0*/  MUFU.RCP R5, R2 ;  /* 0x0000000200057308 */ /* 0x0002a40000001000 */
.L_x_109:
[----:B------:R-:W-:Y:S05]  /*b0b0*/  BSYNC B2 ;  /* 0x0000000000027941 */ /* 0x000fea0003800000 */
.L_x_107:
[----:B------:R-:W-:Y:S02]  /*b0c0*/  MOV R6, R13 ;  /* 0x0000000d00067202 */ /* 0x000fe40000000f00 */
[----:B------:R-:W-:-:S04]  /*b0d0*/  MOV R7, 0x0 ;  /* 0x0000000000077802 */ /* 0x000fc80000000f00 */
[----:B-12---:R-:W-:Y:S05]  /*b0e0*/  RET.REL.NODEC R6 `(_ZN7cutlass13device_kernelINS_4fmha6kernel28FmhaKernelTmaWarpSpecializedINS1_10collective30FmhaMainloopTmaWarpSpecializedINS_6half_tEffN4cute5tupleIJNS7_1CILi128EEESA_NS9_ILi80EEEEEENS8_IJiNS9_ILi1EEENS8_IJiiEEEEEESF_SF_NS4_13DefaultFusionEJEEENS4_15FmhaFwdEpilogueIS6_fNS8_IJNS9_ILi64EEESB_SA_EEEEENS2_23IndividualTileSchedulerEJEEEEEvNT_6ParamsE) ;  /* 0xffffff4c06c47950 */ /* 0x006fea0003c3ffff */
.L_x_111:
[----:B------:R-:W-:-:S00]  /*b0f0*/  BRA `(.L_x_111) ;  /* 0xfffffffc00fc7947 */ /* 0x000fc0000383ffff */
[----:B------:R-:W-:-:S00]  /*b100*/  NOP ;  /* 0x0000000000007918 */ /* 0x000fc00000000000 */
[----:B------:R-:W-:-:S00]  /*b110*/  NOP ;  /* 0x0000000000007918 */ /* 0x000fc00000000000 */
[----:B------:R-:W-:-:S00]  /*b120*/  NOP ;  /* 0x0000000000007918 */ /* 0x000fc00000000000 */
[----:B------:R-:W-:-:S00]  /*b130*/  NOP ;  /* 0x0000000000007918 */ /* 0x000fc00000000000 */
[----:B------:R-:W-:-:S00]  /*b140*/  NOP ;  /* 0x0000000000007918 */ /* 0x000fc00000000000 */
[----:B------:R-:W-:-:S00]  /*b150*/  NOP ;  /* 0x0000000000007918 */ /* 0x000fc00000000000 */
[----:B------:R-:W-:-:S00]  /*b160*/  NOP ;  /* 0x0000000000007918 */ /* 0x000fc00000000000 */
[----:B------:R-:W-:-:S00]  /*b170*/  NOP ;  /* 0x0000000000007918 */ /* 0x000fc00000000000 */
.L_x_112:


//--------------------- .nv.global.init           --------------------------
	.section	.nv.global.init,"aw",@progbits
.nv.global.init:
	.type		$str$24,@object
	.size		$str$24,($str$25 - $str$24)
$str$24:
        /*0000*/ 	.byte	0x28, 0x61, 0x64, 0x64, 0x72, 0x65, 0x73, 0x73, 0x20, 0x26, 0x20, 0x6d, 0x61, 0x73, 0x6b, 0x29
        /*0010*/ 	.byte	0x20, 0x3d, 0x3d, 0x20, 0x30, 0x00
	.type		$str$25,@object
	.size		$str$25,(__unnamed_1 - $str$25)
$str$25:
        /*0016*/ 	.byte	0x2f, 0x74, 0x6d, 0x70, 0x2f, 0x63, 0x75, 0x74, 0x6c, 0x61, 0x73, 0x73, 0x5f, 0x73, 0x77, 0x65
        /*0026*/ 	.byte	0x65, 0x70, 0x5f, 0x73, 0x72, 0x63, 0x2f, 0x69, 0x6e, 0x63, 0x6c, 0x75, 0x64, 0x65, 0x2f, 0x63
        /*0036*/ 	.byte	0x75, 0x74, 0x65, 0x2f, 0x70, 0x6f, 0x69, 0x6e, 0x74, 0x65, 0x72, 0x5f, 0x66, 0x6c, 0x61, 0x67
        /*0046*/ 	.byte	0x67, 0x65, 0x64, 0x2e, 0x68, 0x70, 0x70, 0x00
	.type		__unnamed_1,@object
	.size		__unnamed_1,(__unnamed_2 - __unnamed_1)
__unnamed_1:
        /*004e*/ 	.byte	0x61, 0x75, 0x74, 0x6f, 0x20, 0x63, 0x75, 0x74, 0x65, 0x3a, 0x3a, 0x61, 0x73, 0x5f, 0x70, 0x6f
        /* <DEDUP_REMOVED lines=27> */
        /*020e*/ 	.byte	0x3e, 0x3e, 0x3e, 0x3e, 0x3e, 0x5d, 0x00
	.type		__unnamed_2,@object
	.size		__unnamed_2,(.L_1 - __unnamed_2)
__unnamed_2:
        /* <DEDUP_REMOVED lines=29> */
.L_1:


//--------------------- .nv.shared._ZN7cutlass13device_kernelINS_4fmha6kernel28FmhaKernelTmaWarpSpecializedINS1_10collective30FmhaMainloopTmaWarpSpecializedINS_6half_tEffN4cute5tupleIJNS7_1CILi128EEESA_NS9_ILi80EEEEEENS8_IJiNS9_ILi1EEENS8_IJiiEEEEEESF_SF_NS4_13DefaultFusionEJEEENS4_15FmhaFwdEpilogueIS6_fNS8_IJNS9_ILi64EEESB_SA_EEEEENS2_23IndividualTileSchedulerEJEEEEEvNT_6ParamsE --------------------------
	.section	.nv.shared._ZN7cutlass13device_kernelINS_4fmha6kernel28FmhaKernelTmaWarpSpecializedINS1_10collective30FmhaMainloopTmaWarpSpecializedINS_6half_tEffN4cute5tupleIJNS7_1CILi128EEESA_NS9_ILi80EEEEEENS8_IJiNS9_ILi1EEENS8_IJiiEEEEEESF_SF_NS4_13DefaultFusionEJEEENS4_15FmhaFwdEpilogueIS6_fNS8_IJNS9_ILi64EEESB_SA_EEEEENS2_23IndividualTileSchedulerEJEEEEEvNT_6ParamsE,"aw",@nobits
	.sectionflags	@""
	.align	16
	.zero		1024


//--------------------- .nv.shared.reserved.0     --------------------------
	.section	.nv.shared.reserved.0,"aw",@nobits
	.weak		__nv_reservedSMEM_offset_0_alias
	.size		__nv_reservedSMEM_offset_0_alias, 0, 0
	.other		__nv_reservedSMEM_offset_0_alias,@"STO_CUDA_RESERVED_SHARED STV_DEFAULT"
__nv_reservedSMEM_offset_0_alias:
	.zero		0


//--------------------- .nv.global                --------------------------
	.section	.nv.global,"aw",@nobits
.nv.global:
	.type		_ZN39_INTERNAL_7dc62e7f_4_k_cu_bd62ea5d_27904cute1_E,@object
	.size		_ZN39_INTERNAL_7dc62e7f_4_k_cu_bd62ea5d_27904cute1_E,(_ZN39_INTERNAL_7dc62e7f_4_k_cu_bd62ea5d_27904cuda3std3__45__cpo6cbeginE - _ZN39_INTERNAL_7dc62e7f_4_k_cu_bd62ea5d_27904cute1_E)
_ZN39_INTERNAL_7dc62e7f_4_k_cu_bd62ea5d_27904cute1_E:
	.zero		1
	.type		_ZN39_INTERNAL_7dc62e7f_4_k_cu_bd62ea5d_27904cuda3std3__45__cpo6cbeginE,@object
	.size		_ZN39_INTERNAL_7dc62e7f_4_k_cu_bd62ea5d_27904cuda3std3__45__cpo6cbeginE,(_ZN39_INTERNAL_7dc62e7f_4_k_cu_bd62ea5d_27904cuda3std3__48in_placeE - _ZN39_INTERNAL_7dc62e7f_4_k_cu_bd62ea5d_27904cuda3std3__45__cpo6cbeginE)
_ZN39_INTERNAL_7dc62e7f_4_k_cu_bd62ea5d_27904cuda3std3__45__cpo6cbeginE:
	.zero		1
	.type		_ZN39_INTERNAL_7dc62e7f_4_k_cu_bd62ea5d_27904cuda3std3__48in_placeE,@object
	.size		_ZN39_INTERNAL_7dc62e7f_4_k_cu_bd62ea5d_27904cuda3std3__48in_placeE,(_ZN39_INTERNAL_7dc62e7f_4_k_cu_bd62ea5d_27904cuda3std6ranges3__45__cpo9iter_moveE - _ZN39_INTERNAL_7dc62e7f_4_k_cu_bd62ea5d_27904cuda3std3__48in_placeE)
_ZN39_INTERNAL_7dc62e7f_4_k_cu_bd62ea5d_27904cuda3std3__48in_placeE:
	.zero		1
	.type		_ZN39_INTERNAL_7dc62e7f_4_k_cu_bd62ea5d_27904cuda3std6ranges3__45__cpo9iter_moveE,@object
	.size		_ZN39_INTERNAL_7dc62e7f_4_k_cu_bd62ea5d_27904cuda3std6ranges3__45__cpo9iter_moveE,(_ZN39_INTERNAL_7dc62e7f_4_k_cu_bd62ea5d_27904cuda3std3__45__cpo5beginE - _ZN39_INTERNAL_7dc62e7f_4_k_cu_bd62ea5d_27904cuda3std6ranges3__45__cpo9iter_moveE)
_ZN39_INTERNAL_7dc62e7f_4_k_cu_bd62ea5d_27904cuda3std6ranges3__45__cpo9iter_moveE:
	.zero		1
	.type		_ZN39_INTERNAL_7dc62e7f_4_k_cu_bd62ea5d_27904cuda3std3__45__cpo5beginE,@object
	.size		_ZN39_INTERNAL_7dc62e7f_4_k_cu_bd62ea5d_27904cuda3std3__45__cpo5beginE,(_ZN39_INTERNAL_7dc62e7f_4_k_cu_bd62ea5d_27904cuda3std3__441_GLOBAL__N__7dc62e7f_4_k_cu_bd62ea5d_27906ignoreE - _ZN39_INTERNAL_7dc62e7f_4_k_cu_bd62ea5d_27904cuda3std3__45__cpo5beginE)
_ZN39_INTERNAL_7dc62e7f_4_k_cu_bd62ea5d_27904cuda3std3__45__cpo5beginE:
	.zero		1
	.type		_ZN39_INTERNAL_7dc62e7f_4_k_cu_bd62ea5d_27904cuda3std3__441_GLOBAL__N__7dc62e7f_4_k_cu_bd62ea5d_27906ignoreE,@object
	.size		_ZN39_INTERNAL_7dc62e7f_4_k_cu_bd62ea5d_27904cuda3std3__441_GLOBAL__N__7dc62e7f_4_k_cu_bd62ea5d_27906ignoreE,(_ZN39_INTERNAL_7dc62e7f_4_k_cu_bd62ea5d_27904cute7productE - _ZN39_INTERNAL_7dc62e7f_4_k_cu_bd62ea5d_27904cuda3std3__441_GLOBAL__N__7dc62e7f_4_k_cu_bd62ea5d_27906ignoreE)
_ZN39_INTERNAL_7dc62e7f_4_k_cu_bd62ea5d_27904cuda3std3__441_GLOBAL__N__7dc62e7f_4_k_cu_bd62ea5d_27906ignoreE:
	.zero		1
	.type		_ZN39_INTERNAL_7dc62e7f_4_k_cu_bd62ea5d_27904cute7productE,@object
	.size		_ZN39_INTERNAL_7dc62e7f_4_k_cu_bd62ea5d_27904cute7productE,(_ZN39_INTERNAL_7dc62e7f_4_k_cu_bd62ea5d_27904cuda3std3__45__cpo3endE - _ZN39_INTERNAL_7dc62e7f_4_k_cu_bd62ea5d_27904cute7productE)
_ZN39_INTERNAL_7dc62e7f_4_k_cu_bd62ea5d_27904cute7productE:
	.zero		1
	.type		_ZN39_INTERNAL_7dc62e7f_4_k_cu_bd62ea5d_27904cuda3std3__45__cpo3endE,@object
	.size		_ZN39_INTERNAL_7dc62e7f_4_k_cu_bd62ea5d_27904cuda3std3__45__cpo3endE,(_ZN39_INTERNAL_7dc62e7f_4_k_cu_bd62ea5d_27904cuda3std3__419piecewise_constructE - _ZN39_INTERNAL_7dc62e7f_4_k_cu_bd62ea5d_27904cuda3std3__45__cpo3endE)
_ZN39_INTERNAL_7dc62e7f_4_k_cu_bd62ea5d_27904cuda3std3__45__cpo3endE:
	.zero		1
	.type		_ZN39_INTERNAL_7dc62e7f_4_k_cu_bd62ea5d_27904cuda3std3__419piecewise_constructE,@object
	.size		_ZN39_INTERNAL_7dc62e7f_4_k_cu_bd62ea5d_27904cuda3std3__419piecewise_constructE,(_ZN39_INTERNAL_7dc62e7f_4_k_cu_bd62ea5d_27904cuda3std3__45__cpo4cendE - _ZN39_INTERNAL_7dc62e7f_4_k_cu_bd62ea5d_27904cuda3std3__419piecewise_constructE)
_ZN39_INTERNAL_7dc62e7f_4_k_cu_bd62ea5d_27904cuda3std3__419piecewise_constructE:
	.zero		1
	.type		_ZN39_INTERNAL_7dc62e7f_4_k_cu_bd62ea5d_27904cuda3std3__45__cpo4cendE,@object
	.size		_ZN39_INTERNAL_7dc62e7f_4_k_cu_bd62ea5d_27904cuda3std3__45__cpo4cendE,(_ZN39_INTERNAL_7dc62e7f_4_k_cu_bd62ea5d_27904cuda3std6ranges3__45__cpo4swapE - _ZN39_INTERNAL_7dc62e7f_4_k_cu_bd62ea5d_27904cuda3std3__45__cpo4cendE)
_ZN39_INTERNAL_7dc62e7f_4_k_cu_bd62ea5d_27904cuda3std3__45__cpo4cendE:
	.zero		1
	.type		_ZN39_INTERNAL_7dc62e7f_4_k_cu_bd62ea5d_27904cuda3std6ranges3__45__cpo4swapE,@object
	.size		_ZN39_INTERNAL_7dc62e7f_4_k_cu_bd62ea5d_27904cuda3std6ranges3__45__cpo4swapE,(.L_9 - _ZN39_INTERNAL_7dc62e7f_4_k_cu_bd62ea5d_27904cuda3std6ranges3__45__cpo4swapE)
_ZN39_INTERNAL_7dc62e7f_4_k_cu_bd62ea5d_27904cuda3std6ranges3__45__cpo4swapE:
	.zero		1
.L_9:


//--------------------- .nv.constant0._ZN7cutlass13device_kernelINS_4fmha6kernel28FmhaKernelTmaWarpSpecializedINS1_10collective30FmhaMainloopTmaWarpSpecializedINS_6half_tEffN4cute5tupleIJNS7_1CILi128EEESA_NS9_ILi80EEEEEENS8_IJiNS9_ILi1EEENS8_IJiiEEEEEESF_SF_NS4_13DefaultFusionEJEEENS4_15FmhaFwdEpilogueIS6_fNS8_IJNS9_ILi64EEESB_SA_EEEEENS2_23IndividualTileSchedulerEJEEEEEvNT_6ParamsE --------------------------
	.section	.nv.constant0._ZN7cutlass13device_kernelINS_4fmha6kernel28FmhaKernelTmaWarpSpecializedINS1_10collective30FmhaMainloopTmaWarpSpecializedINS_6half_tEffN4cute5tupleIJNS7_1CILi128EEESA_NS9_ILi80EEEEEENS8_IJiNS9_ILi1EEENS8_IJiiEEEEEESF_SF_NS4_13DefaultFusionEJEEENS4_15FmhaFwdEpilogueIS6_fNS8_IJNS9_ILi64EEESB_SA_EEEEENS2_23IndividualTileSchedulerEJEEEEEvNT_6ParamsE,"a",@progbits
	.sectionflags	@""
	.align	4
.nv.constant0._ZN7cutlass13device_kernelINS_4fmha6kernel28FmhaKernelTmaWarpSpecializedINS1_10collective30FmhaMainloopTmaWarpSpecializedINS_6half_tEffN4cute5tupleIJNS7_1CILi128EEESA_NS9_ILi80EEEEEENS8_IJiNS9_ILi1EEENS8_IJiiEEEEEESF_SF_NS4_13DefaultFusionEJEEENS4_15FmhaFwdEpilogueIS6_fNS8_IJNS9_ILi64EEESB_SA_EEEEENS2_23IndividualTileSchedulerEJEEEEEvNT_6ParamsE:
	.zero		2688


//--------------------- SYMBOLS --------------------------

	.type		.nv.reservedSmem.offset0,@object
	.size		.nv.reservedSmem.offset0,0x4
	.type		__assertfail,@function
